// auto-generated by cutlass_sweep.gemm — config: {"arch": "sm_90", "cluster_m": 4, "cluster_n": 1, "dtype": "tf32", "dtype_b": "tf32", "layout": "nt", "stages": 0, "tile_k": 64, "tile_m": 256, "tile_n": 64}
#include "cutlass/cutlass.h"
#include "cutlass/gemm/collective/collective_builder.hpp"
#include "cutlass/gemm/device/gemm_universal_adapter.h"
#include "cutlass/gemm/kernel/gemm_universal.hpp"
#include "cutlass/epilogue/collective/collective_builder.hpp"

using ElemA = cutlass::tfloat32_t;
using ElemB = cutlass::tfloat32_t;
using ElemCD = cutlass::tfloat32_t;
using Acc  = float;
using TileShape    = cute::Shape<cute::_256, cute::_64, cute::_64>;
using ClusterShape = cute::Shape<cute::_4, cute::_1, cute::_1>;

using CollectiveEpilogue = typename cutlass::epilogue::collective::CollectiveBuilder<
    cutlass::arch::Sm90, cutlass::arch::OpClassTensorOp,
    TileShape, ClusterShape,
    cutlass::epilogue::collective::EpilogueTileAuto,
    Acc, Acc,
    ElemCD, cutlass::layout::RowMajor, 128 / cutlass::sizeof_bits<ElemCD>::value,
    ElemCD, cutlass::layout::RowMajor, 128 / cutlass::sizeof_bits<ElemCD>::value,
    cutlass::epilogue::collective::EpilogueScheduleAuto
  >::CollectiveOp;

using CollectiveMainloop = typename cutlass::gemm::collective::CollectiveBuilder<
    cutlass::arch::Sm90, cutlass::arch::OpClassTensorOp,
    ElemA, cutlass::layout::RowMajor, 128 / cutlass::sizeof_bits<ElemA>::value,
    ElemB, cutlass::layout::ColumnMajor, 128 / cutlass::sizeof_bits<ElemB>::value,
    Acc,
    TileShape, ClusterShape,
    cutlass::gemm::collective::StageCountAutoCarveout<static_cast<int>(sizeof(typename CollectiveEpilogue::SharedStorage))>,
    cutlass::gemm::collective::KernelScheduleAuto
  >::CollectiveOp;

using GemmKernel = cutlass::gemm::kernel::GemmUniversal<
    cute::Shape<int,int,int,int>,
    CollectiveMainloop,
    CollectiveEpilogue
>;
using Gemm = cutlass::gemm::device::GemmUniversalAdapter<GemmKernel>;

// Force the device kernel symbol into the cubin without needing a host main.
auto* _anchor = &cutlass::device_kernel<GemmKernel>;


// ===== COMPILED SASS (sm_90a) =====

	.target	sm_90a

	.elftype	@"ET_EXEC"


//--------------------- .note.nv.tkinfo           --------------------------
	.section	.note.nv.tkinfo,"",@"SHT_NOTE"
	.sectionflags	@"SHF_NOTE_NV_TKINFO"
	.tkinfo
        /*0018*/ 	.word	0x00000002
        /*0030*/ 	.string	""
        /*0030*/ 	.string	"ptxas"
        /*0030*/ 	.string	"Cuda compilation tools, release 13.0, V13.0.88"
        /*0030*/ 	.string	"Build cuda_13.0.r13.0/compiler.36424714_0"
        /*0030*/ 	.string	"-arch sm_90a -m 64 "



//--------------------- .note.nv.cuinfo           --------------------------
	.section	.note.nv.cuinfo,"",@"SHT_NOTE"
	.sectionflags	@"SHF_NOTE_NV_CUINFO"
        /*0018*/ 	.short	0x0002
        /*001a*/ 	.short	0x005a
        /*001c*/ 	.short	0x0082
	.zero		2


//--------------------- .nv.info                  --------------------------
	.section	.nv.info,"",@"SHT_CUDA_INFO"
	.align	4


	//----- nvinfo : EIATTR_REGCOUNT
	.align		4
        /*0000*/ 	.byte	0x04, 0x2f
        /*0002*/ 	.short	(.L_15 - .L_14)
	.align		4
.L_14:
        /*0004*/ 	.word	index@(_ZN7cutlass13device_kernelINS_4gemm6kernel13GemmUniversalIN4cute5tupleIJiiiiEEENS1_10collective13CollectiveMmaINS1_34MainloopSm90TmaGmmaWarpSpecializedILi2ENS5_IJNS4_1CILi4EEENSA_ILi1EEESC_EEENS1_35KernelTmaWarpSpecializedCooperativeEEENS5_IJNSA_ILi256EEENSA_ILi64EEESH_EEENS_10tfloat32_tENS5_IJlSC_lEEESJ_SK_NS4_8TiledMMAINS4_8MMA_AtomIJNS4_4SM904GMMA29MMA_64x64x8_F32TF32TF32_SS_TNILNSO_7ScaleInE1ELSQ_1EEEEEENS4_6LayoutINS5_IJNSA_ILi2EEESC_SC_EEENS5_IJSC_NSA_ILi0EEESW_EEEEENS5_IJNS4_10UnderscoreESZ_SZ_EEEEENS4_13SM90_TMA_LOADENS4_14ComposedLayoutINS4_7SwizzleILi3ELi4ELi3EEENS4_18smem_ptr_flag_bitsILi32EEENST_INS5_IJNSA_ILi8EEENSA_ILi32EEEEEENS5_IJS19_SC_EEEEEEEvNS4_8identityENS4_23SM90_TMA_LOAD_MULTICASTES1D_vS1E_EENS_8epilogue10collective6detail29Sm90TmaWarpSpecializedAdapterINS1I_15DefaultEpilogueISJ_SK_SK_NS1H_6thread17LinearCombinationISJ_Li1EffLNS1M_9ScaleType4KindE0ELNS_15FloatRoundStyleE2ESJ_EENS1_15EpilogueDefaultEEEEEvvEEEEvNT_6ParamsE)
        /*0008*/ 	.word	0x000000a8


	//----- nvinfo : EIATTR_FRAME_SIZE
	.align		4
.L_15:
        /*000c*/ 	.byte	0x04, 0x11
        /*000e*/ 	.short	(.L_17 - .L_16)
	.align		4
.L_16:
        /*0010*/ 	.word	index@(_ZN7cutlass13device_kernelINS_4gemm6kernel13GemmUniversalIN4cute5tupleIJiiiiEEENS1_10collective13CollectiveMmaINS1_34MainloopSm90TmaGmmaWarpSpecializedILi2ENS5_IJNS4_1CILi4EEENSA_ILi1EEESC_EEENS1_35KernelTmaWarpSpecializedCooperativeEEENS5_IJNSA_ILi256EEENSA_ILi64EEESH_EEENS_10tfloat32_tENS5_IJlSC_lEEESJ_SK_NS4_8TiledMMAINS4_8MMA_AtomIJNS4_4SM904GMMA29MMA_64x64x8_F32TF32TF32_SS_TNILNSO_7ScaleInE1ELSQ_1EEEEEENS4_6LayoutINS5_IJNSA_ILi2EEESC_SC_EEENS5_IJSC_NSA_ILi0EEESW_EEEEENS5_IJNS4_10UnderscoreESZ_SZ_EEEEENS4_13SM90_TMA_LOADENS4_14ComposedLayoutINS4_7SwizzleILi3ELi4ELi3EEENS4_18smem_ptr_flag_bitsILi32EEENST_INS5_IJNSA_ILi8EEENSA_ILi32EEEEEENS5_IJS19_SC_EEEEEEEvNS4_8identityENS4_23SM90_TMA_LOAD_MULTICASTES1D_vS1E_EENS_8epilogue10collective6detail29Sm90TmaWarpSpecializedAdapterINS1I_15DefaultEpilogueISJ_SK_SK_NS1H_6thread17LinearCombinationISJ_Li1EffLNS1M_9ScaleType4KindE0ELNS_15FloatRoundStyleE2ESJ_EENS1_15EpilogueDefaultEEEEEvvEEEEvNT_6ParamsE)
        /*0014*/ 	.word	0x00000000


	//----- nvinfo : EIATTR_MIN_STACK_SIZE
	.align		4
.L_17:
        /*0018*/ 	.byte	0x04, 0x12
        /*001a*/ 	.short	(.L_19 - .L_18)
	.align		4
.L_18:
        /*001c*/ 	.word	index@(_ZN7cutlass13device_kernelINS_4gemm6kernel13GemmUniversalIN4cute5tupleIJiiiiEEENS1_10collective13CollectiveMmaINS1_34MainloopSm90TmaGmmaWarpSpecializedILi2ENS5_IJNS4_1CILi4EEENSA_ILi1EEESC_EEENS1_35KernelTmaWarpSpecializedCooperativeEEENS5_IJNSA_ILi256EEENSA_ILi64EEESH_EEENS_10tfloat32_tENS5_IJlSC_lEEESJ_SK_NS4_8TiledMMAINS4_8MMA_AtomIJNS4_4SM904GMMA29MMA_64x64x8_F32TF32TF32_SS_TNILNSO_7ScaleInE1ELSQ_1EEEEEENS4_6LayoutINS5_IJNSA_ILi2EEESC_SC_EEENS5_IJSC_NSA_ILi0EEESW_EEEEENS5_IJNS4_10UnderscoreESZ_SZ_EEEEENS4_13SM90_TMA_LOADENS4_14ComposedLayoutINS4_7SwizzleILi3ELi4ELi3EEENS4_18smem_ptr_flag_bitsILi32EEENST_INS5_IJNSA_ILi8EEENSA_ILi32EEEEEENS5_IJS19_SC_EEEEEEEvNS4_8identityENS4_23SM90_TMA_LOAD_MULTICASTES1D_vS1E_EENS_8epilogue10collective6detail29Sm90TmaWarpSpecializedAdapterINS1I_15DefaultEpilogueISJ_SK_SK_NS1H_6thread17LinearCombinationISJ_Li1EffLNS1M_9ScaleType4KindE0ELNS_15FloatRoundStyleE2ESJ_EENS1_15EpilogueDefaultEEEEEvvEEEEvNT_6ParamsE)
        /*0020*/ 	.word	0x00000000
.L_19:


//--------------------- .nv.compat                --------------------------
	.section	.nv.compat,"",@"SHT_CUDA_COMPAT_INFO"
	.align	4
        /*0000*/ 	.byte	0x02, 0x09, 0x01, 0x00, 0x02, 0x02, 0x04, 0x00, 0x02, 0x05, 0x05, 0x00, 0x03, 0x07, 0x01, 0x01
        /*0010*/ 	.byte	0x02, 0x03, 0x01, 0x00, 0x02, 0x06, 0x01, 0x00, 0x04, 0x0b, 0x08, 0x00, 0x00, 0x00, 0x00, 0x00
        /*0020*/ 	.byte	0x00, 0x00, 0x00, 0x00


//--------------------- .nv.info._ZN7cutlass13device_kernelINS_4gemm6kernel13GemmUniversalIN4cute5tupleIJiiiiEEENS1_10collective13CollectiveMmaINS1_34MainloopSm90TmaGmmaWarpSpecializedILi2ENS5_IJNS4_1CILi4EEENSA_ILi1EEESC_EEENS1_35KernelTmaWarpSpecializedCooperativeEEENS5_IJNSA_ILi256EEENSA_ILi64EEESH_EEENS_10tfloat32_tENS5_IJlSC_lEEESJ_SK_NS4_8TiledMMAINS4_8MMA_AtomIJNS4_4SM904GMMA29MMA_64x64x8_F32TF32TF32_SS_TNILNSO_7ScaleInE1ELSQ_1EEEEEENS4_6LayoutINS5_IJNSA_ILi2EEESC_SC_EEENS5_IJSC_NSA_ILi0EEESW_EEEEENS5_IJNS4_10UnderscoreESZ_SZ_EEEEENS4_13SM90_TMA_LOADENS4_14ComposedLayoutINS4_7SwizzleILi3ELi4ELi3EEENS4_18smem_ptr_flag_bitsILi32EEENST_INS5_IJNSA_ILi8EEENSA_ILi32EEEEEENS5_IJS19_SC_EEEEEEEvNS4_8identityENS4_23SM90_TMA_LOAD_MULTICASTES1D_vS1E_EENS_8epilogue10collective6detail29Sm90TmaWarpSpecializedAdapterINS1I_15DefaultEpilogueISJ_SK_SK_NS1H_6thread17LinearCombinationISJ_Li1EffLNS1M_9ScaleType4KindE0ELNS_15FloatRoundStyleE2ESJ_EENS1_15EpilogueDefaultEEEEEvvEEEEvNT_6ParamsE --------------------------
	.section	.nv.info._ZN7cutlass13device_kernelINS_4gemm6kernel13GemmUniversalIN4cute5tupleIJiiiiEEENS1_10collective13CollectiveMmaINS1_34MainloopSm90TmaGmmaWarpSpecializedILi2ENS5_IJNS4_1CILi4EEENSA_ILi1EEESC_EEENS1_35KernelTmaWarpSpecializedCooperativeEEENS5_IJNSA_ILi256EEENSA_ILi64EEESH_EEENS_10tfloat32_tENS5_IJlSC_lEEESJ_SK_NS4_8TiledMMAINS4_8MMA_AtomIJNS4_4SM904GMMA29MMA_64x64x8_F32TF32TF32_SS_TNILNSO_7ScaleInE1ELSQ_1EEEEEENS4_6LayoutINS5_IJNSA_ILi2EEESC_SC_EEENS5_IJSC_NSA_ILi0EEESW_EEEEENS5_IJNS4_10UnderscoreESZ_SZ_EEEEENS4_13SM90_TMA_LOADENS4_14ComposedLayoutINS4_7SwizzleILi3ELi4ELi3EEENS4_18smem_ptr_flag_bitsILi32EEENST_INS5_IJNSA_ILi8EEENSA_ILi32EEEEEENS5_IJS19_SC_EEEEEEEvNS4_8identityENS4_23SM90_TMA_LOAD_MULTICASTES1D_vS1E_EENS_8epilogue10collective6detail29Sm90TmaWarpSpecializedAdapterINS1I_15DefaultEpilogueISJ_SK_SK_NS1H_6thread17LinearCombinationISJ_Li1EffLNS1M_9ScaleType4KindE0ELNS_15FloatRoundStyleE2ESJ_EENS1_15EpilogueDefaultEEEEEvvEEEEvNT_6ParamsE,"",@"SHT_CUDA_INFO"
	.sectionflags	@""
	.align	4


	//----- nvinfo : EIATTR_CUDA_API_VERSION
	.align		4
        /*0000*/ 	.byte	0x04, 0x37
        /*0002*/ 	.short	(.L_21 - .L_20)
.L_20:
        /*0004*/ 	.word	0x00000082


	//----- nvinfo : EIATTR_KPARAM_INFO
	.align		4
.L_21:
        /*0008*/ 	.byte	0x04, 0x17
        /*000a*/ 	.short	(.L_23 - .L_22)
.L_22:
        /*000c*/ 	.word	0x00000000
        /*0010*/ 	.short	0x0000
        /*0012*/ 	.short	0x0070
        /*0014*/ 	.byte	0x00, 0xf0, 0x01, 0x10


	//----- nvinfo : EIATTR_SPARSE_MMA_MASK
	.align		4
.L_23:
        /*0018*/ 	.byte	0x03, 0x50
        /*001a*/ 	.short	0x0000


	//----- nvinfo : EIATTR_MAXREG_COUNT
	.align		4
        /*001c*/ 	.byte	0x03, 0x1b
        /*001e*/ 	.short	0x00a8


	//----- nvinfo : EIATTR_NUM_BARRIERS
	.align		4
        /*0020*/ 	.byte	0x02, 0x4c
        /*0022*/ 	.byte	0x01
	.zero		1


	//----- nvinfo : EIATTR_EXTERNS
	.align		4
        /*0024*/ 	.byte	0x04, 0x0f
        /*0026*/ 	.short	(.L_25 - .L_24)


	//   ....[0]....
	.align		4
.L_24:
        /*0028*/ 	.word	index@(__assertfail)


	//----- nvinfo : EIATTR_MERCURY_ISA_VERSION
	.align		4
.L_25:
        /*002c*/ 	.byte	0x03, 0x5f
        /*002e*/ 	.short	0x0101


	//----- nvinfo : EIATTR_INT_WARP_WIDE_INSTR_OFFSETS
	.align		4
        /*0030*/ 	.byte	0x04, 0x31
        /*0032*/ 	.short	(.L_27 - .L_26)


	//   ....[0]....
.L_26:
        /*0034*/ 	.word	0x00000490


	//   ....[1]....
        /*0038*/ 	.word	0x000004b0


	//   ....[2]....
        /*003c*/ 	.word	0x00000630


	//   ....[3]....
        /*0040*/ 	.word	0x000028b0


	//----- nvinfo : EIATTR_COOP_GROUP_MASK_REGIDS
	.align		4
.L_27:
        /*0044*/ 	.byte	0x04, 0x29
        /*0046*/ 	.short	(.L_29 - .L_28)


	//   ....[0]....
.L_28:
        /*0048*/ 	.word	0xffffffff


	//   ....[1]....
        /*004c*/ 	.word	0xffffffff


	//   ....[2]....
        /*0050*/ 	.word	0xffffffff


	//   ....[3]....
        /*0054*/ 	.word	0xffffffff


	//   ....[4]....
        /*0058*/ 	.word	0xffffffff


	//   ....[5]....
        /*005c*/ 	.word	0xffffffff


	//----- nvinfo : EIATTR_COOP_GROUP_INSTR_OFFSETS
	.align		4
.L_29:
        /*0060*/ 	.byte	0x04, 0x28
        /*0062*/ 	.short	(.L_31 - .L_30)


	//   ....[0]....
.L_30:
        /*0064*/ 	.word	0x00000060


	//   ....[1]....
        /*0068*/ 	.word	0x00000070


	//   ....[2]....
        /*006c*/ 	.word	0x00000130


	//   ....[3]....
        /*0070*/ 	.word	0x000002c0


	//   ....[4]....
        /*0074*/ 	.word	0x000007e0


	//   ....[5]....
        /*0078*/ 	.word	0x000014a0


	//----- nvinfo : EIATTR_REG_RECONFIG
	.align		4
.L_31:
        /*007c*/ 	.byte	0x01, 0x54
	.zero		2


	//----- nvinfo : EIATTR_SYSCALL_OFFSETS
	.align		4
        /*0080*/ 	.byte	0x04, 0x46
        /*0082*/ 	.short	(.L_33 - .L_32)


	//   ....[0]....
.L_32:
        /*0084*/ 	.word	0x00001690


	//----- nvinfo : EIATTR_MBARRIER_INSTR_OFFSETS
	.align		4
.L_33:
        /*0088*/ 	.byte	0x04, 0x39
        /*008a*/ 	.short	(.L_35 - .L_34)


	//   ....[0]....
.L_34:
        /*008c*/ 	.word	0x00000250
        /*0090*/ 	.word	0x000000ff
        /*0094*/ 	.word	0x00000000
        /*0098*/ 	.short	0x0100
        /*009a*/ 	.byte	0x08
	.zero		1


	//   ....[1]....
        /*009c*/ 	.word	0x00000260
        /*00a0*/ 	.word	0x000000ff
        /*00a4*/ 	.word	0x00000010
        /*00a8*/ 	.short	0x0100
        /*00aa*/ 	.byte	0x08
	.zero		1


	//   ....[2]....
        /*00ac*/ 	.word	0x00000270
        /*00b0*/ 	.word	0x000000ff
        /*00b4*/ 	.word	0x00000008
        /*00b8*/ 	.short	0x0100
        /*00ba*/ 	.byte	0x08
	.zero		1


	//   ....[3]....
        /*00bc*/ 	.word	0x00000280
        /*00c0*/ 	.word	0x000000ff
        /*00c4*/ 	.word	0x00000018
        /*00c8*/ 	.short	0x0100
        /*00ca*/ 	.byte	0x08
	.zero		1


	//   ....[4]....
        /*00cc*/ 	.word	0x000006c0
        /*00d0*/ 	.word	0x000000ff
        /*00d4*/ 	.word	0x00000030
        /*00d8*/ 	.short	0x0100
        /*00da*/ 	.byte	0x06
	.zero		1


	//   ....[5]....
        /*00dc*/ 	.word	0x00000760
        /*00e0*/ 	.word	0x000000ff
        /*00e4*/ 	.word	0x00000038
        /*00e8*/ 	.short	0x0100
        /*00ea*/ 	.byte	0x06
	.zero		1


	//   ....[6]....
        /*00ec*/ 	.word	0x00001750
        /*00f0*/ 	.word	0x00000003
        /*00f4*/ 	.word	0x00000000
        /*00f8*/ 	.short	0x010a
        /*00fa*/ 	.byte	0x3f
	.zero		1


	//   ....[7]....
        /*00fc*/ 	.word	0x000017b0
        /*0100*/ 	.word	0x00000003
        /*0104*/ 	.word	0x00000000
        /*0108*/ 	.short	0x010a
        /*010a*/ 	.byte	0x3f
	.zero		1


	//   ....[8]....
        /*010c*/ 	.word	0x00002000
        /*0110*/ 	.word	0x00000005
        /*0114*/ 	.word	0x00000000
        /*0118*/ 	.short	0x010a
        /*011a*/ 	.byte	0x3f
	.zero		1


	//   ....[9]....
        /*011c*/ 	.word	0x00002040
        /*0120*/ 	.word	0x00000005
        /*0124*/ 	.word	0x00000000
        /*0128*/ 	.short	0x010a
        /*012a*/ 	.byte	0x3f
	.zero		1


	//   ....[10]....
        /*012c*/ 	.word	0x00002760
        /*0130*/ 	.word	0x00000004
        /*0134*/ 	.word	0x00000000
        /*0138*/ 	.short	0x0101
        /*013a*/ 	.byte	0x3f
	.zero		1


	//   ....[11]....
        /*013c*/ 	.word	0x00002920
        /*0140*/ 	.word	0x00000000
        /*0144*/ 	.word	0x00000000
        /*0148*/ 	.short	0x0101
        /*014a*/ 	.byte	0x3f
	.zero		1


	//   ....[12]....
        /*014c*/ 	.word	0x00008260
        /*0150*/ 	.word	0x00000017
        /*0154*/ 	.word	0x00000010
        /*0158*/ 	.short	0x010a
        /*015a*/ 	.byte	0x3f
	.zero		1


	//   ....[13]....
        /*015c*/ 	.word	0x000086e0
        /*0160*/ 	.word	0x00000005
        /*0164*/ 	.word	0x00000038
        /*0168*/ 	.short	0x0101
        /*016a*/ 	.byte	0x3f
	.zero		1


	//   ....[14]....
        /*016c*/ 	.word	0x00008e00
        /*0170*/ 	.word	0x00000007
        /*0174*/ 	.word	0x00000000
        /*0178*/ 	.short	0x010a
        /*017a*/ 	.byte	0x3f
	.zero		1


	//   ....[15]....
        /*017c*/ 	.word	0x00008e80
        /*0180*/ 	.word	0x00000005
        /*0184*/ 	.word	0x00000000
        /*0188*/ 	.short	0x010a
        /*018a*/ 	.byte	0x3f
	.zero		1


	//   ....[16]....
        /*018c*/ 	.word	0x00008ee0
        /*0190*/ 	.word	0x00000003
        /*0194*/ 	.word	0x00000000
        /*0198*/ 	.short	0x010a
        /*019a*/ 	.byte	0x3f
	.zero		1


	//   ....[17]....
        /*019c*/ 	.word	0x00008f30
        /*01a0*/ 	.word	0x00000005
        /*01a4*/ 	.word	0x00000000
        /*01a8*/ 	.short	0x010a
        /*01aa*/ 	.byte	0x3f
	.zero		1


	//   ....[18]....
        /*01ac*/ 	.word	0x00009000
        /*01b0*/ 	.word	0x00000017
        /*01b4*/ 	.word	0x00000010
        /*01b8*/ 	.short	0x010a
        /*01ba*/ 	.byte	0x3f
	.zero		1


	//   ....[19]....
        /*01bc*/ 	.word	0x000090d0
        /*01c0*/ 	.word	0x00000007
        /*01c4*/ 	.word	0x00000000
        /*01c8*/ 	.short	0x010a
        /*01ca*/ 	.byte	0x3f
	.zero		1


	//----- nvinfo : EIATTR_NUM_MBARRIERS
	.align		4
.L_35:
        /*01cc*/ 	.byte	0x03, 0x38
        /*01ce*/ 	.short	0x0006


	//----- nvinfo : EIATTR_EXIT_INSTR_OFFSETS
	.align		4
        /*01d0*/ 	.byte	0x04, 0x1c
        /*01d2*/ 	.short	(.L_37 - .L_36)


	//   ....[0]....
.L_36:
        /*01d4*/ 	.word	0x000009c0


	//   ....[1]....
        /*01d8*/ 	.word	0x000011e0


	//   ....[2]....
        /*01dc*/ 	.word	0x000079e0


	//   ....[3]....
        /*01e0*/ 	.word	0x00007f40


	//   ....[4]....
        /*01e4*/ 	.word	0x00008ed0


	//----- nvinfo : EIATTR_MAX_THREADS
	.align		4
.L_37:
        /*01e8*/ 	.byte	0x04, 0x05
        /*01ea*/ 	.short	(.L_39 - .L_38)
.L_38:
        /*01ec*/ 	.word	0x00000180
        /*01f0*/ 	.word	0x00000001
        /*01f4*/ 	.word	0x00000001


	//----- nvinfo : EIATTR_CRS_STACK_SIZE
	.align		4
.L_39:
        /*01f8*/ 	.byte	0x04, 0x1e
        /*01fa*/ 	.short	(.L_41 - .L_40)
.L_40:
        /*01fc*/ 	.word	0x00000000


	//----- nvinfo : EIATTR_CBANK_PARAM_SIZE
	.align		4
.L_41:
        /*0200*/ 	.byte	0x03, 0x19
        /*0202*/ 	.short	0x0470


	//----- nvinfo : EIATTR_PARAM_CBANK
	.align		4
        /*0204*/ 	.byte	0x04, 0x0a
        /*0206*/ 	.short	(.L_43 - .L_42)
	.align		4
.L_42:
        /*0208*/ 	.word	index@(.nv.constant0._ZN7cutlass13device_kernelINS_4gemm6kernel13GemmUniversalIN4cute5tupleIJiiiiEEENS1_10collective13CollectiveMmaINS1_34MainloopSm90TmaGmmaWarpSpecializedILi2ENS5_IJNS4_1CILi4EEENSA_ILi1EEESC_EEENS1_35KernelTmaWarpSpecializedCooperativeEEENS5_IJNSA_ILi256EEENSA_ILi64EEESH_EEENS_10tfloat32_tENS5_IJlSC_lEEESJ_SK_NS4_8TiledMMAINS4_8MMA_AtomIJNS4_4SM904GMMA29MMA_64x64x8_F32TF32TF32_SS_TNILNSO_7ScaleInE1ELSQ_1EEEEEENS4_6LayoutINS5_IJNSA_ILi2EEESC_SC_EEENS5_IJSC_NSA_ILi0EEESW_EEEEENS5_IJNS4_10UnderscoreESZ_SZ_EEEEENS4_13SM90_TMA_LOADENS4_14ComposedLayoutINS4_7SwizzleILi3ELi4ELi3EEENS4_18smem_ptr_flag_bitsILi32EEENST_INS5_IJNSA_ILi8EEENSA_ILi32EEEEEENS5_IJS19_SC_EEEEEEEvNS4_8identityENS4_23SM90_TMA_LOAD_MULTICASTES1D_vS1E_EENS_8epilogue10collective6detail29Sm90TmaWarpSpecializedAdapterINS1I_15DefaultEpilogueISJ_SK_SK_NS1H_6thread17LinearCombinationISJ_Li1EffLNS1M_9ScaleType4KindE0ELNS_15FloatRoundStyleE2ESJ_EENS1_15EpilogueDefaultEEEEEvvEEEEvNT_6ParamsE)
        /*020c*/ 	.short	0x0210
        /*020e*/ 	.short	0x0470


	//----- nvinfo : EIATTR_SW_WAR
	.align		4
.L_43:
        /*0210*/ 	.byte	0x04, 0x36
        /*0212*/ 	.short	(.L_45 - .L_44)
.L_44:
        /*0214*/ 	.word	0x00000008
.L_45:


//--------------------- .nv.callgraph             --------------------------
	.section	.nv.callgraph,"",@"SHT_CUDA_CALLGRAPH"
	.align	4
	.sectionentsize	8
	.align		4
        /*0000*/ 	.word	0x00000000
	.align		4
        /*0004*/ 	.word	0xffffffff
	.align		4
        /*0008*/ 	.word	index@(_ZN7cutlass13device_kernelINS_4gemm6kernel13GemmUniversalIN4cute5tupleIJiiiiEEENS1_10collective13CollectiveMmaINS1_34MainloopSm90TmaGmmaWarpSpecializedILi2ENS5_IJNS4_1CILi4EEENSA_ILi1EEESC_EEENS1_35KernelTmaWarpSpecializedCooperativeEEENS5_IJNSA_ILi256EEENSA_ILi64EEESH_EEENS_10tfloat32_tENS5_IJlSC_lEEESJ_SK_NS4_8TiledMMAINS4_8MMA_AtomIJNS4_4SM904GMMA29MMA_64x64x8_F32TF32TF32_SS_TNILNSO_7ScaleInE1ELSQ_1EEEEEENS4_6LayoutINS5_IJNSA_ILi2EEESC_SC_EEENS5_IJSC_NSA_ILi0EEESW_EEEEENS5_IJNS4_10UnderscoreESZ_SZ_EEEEENS4_13SM90_TMA_LOADENS4_14ComposedLayoutINS4_7SwizzleILi3ELi4ELi3EEENS4_18smem_ptr_flag_bitsILi32EEENST_INS5_IJNSA_ILi8EEENSA_ILi32EEEEEENS5_IJS19_SC_EEEEEEEvNS4_8identityENS4_23SM90_TMA_LOAD_MULTICASTES1D_vS1E_EENS_8epilogue10collective6detail29Sm90TmaWarpSpecializedAdapterINS1I_15DefaultEpilogueISJ_SK_SK_NS1H_6thread17LinearCombinationISJ_Li1EffLNS1M_9ScaleType4KindE0ELNS_15FloatRoundStyleE2ESJ_EENS1_15EpilogueDefaultEEEEEvvEEEEvNT_6ParamsE)
	.align		4
        /*000c*/ 	.word	index@(__assertfail)
	.align		4
        /*0010*/ 	.word	0x00000000
	.align		4
        /*0014*/ 	.word	0xfffffffe
	.align		4
        /*0018*/ 	.word	0x00000000
	.align		4
        /*001c*/ 	.word	0xfffffffd
	.align		4
        /*0020*/ 	.word	0x00000000
	.align		4
        /*0024*/ 	.word	0xfffffffc


//--------------------- .nv.constant4             --------------------------
	.section	.nv.constant4,"a",@progbits
	.align	8
	.align		8
.nv.constant4:
        /*0000*/ 	.dword	__assertfail
	.align		8
        /*0008*/ 	.dword	__unnamed_1
	.align		8
        /*0010*/ 	.dword	_ZN40_INTERNAL_76265ade_4_k_cu_7c3268b8_264054cuda3std3__45__cpo5beginE
	.align		8
        /*0018*/ 	.dword	_ZN40_INTERNAL_76265ade_4_k_cu_7c3268b8_264054cuda3std3__45__cpo3endE
	.align		8
        /*0020*/ 	.dword	_ZN40_INTERNAL_76265ade_4_k_cu_7c3268b8_264054cuda3std3__45__cpo6cbeginE
	.align		8
        /*0028*/ 	.dword	_ZN40_INTERNAL_76265ade_4_k_cu_7c3268b8_264054cuda3std3__45__cpo4cendE
	.align		8
        /*0030*/ 	.dword	_ZN40_INTERNAL_76265ade_4_k_cu_7c3268b8_264054cuda3std3__442_GLOBAL__N__76265ade_4_k_cu_7c3268b8_264056ignoreE
	.align		8
        /*0038*/ 	.dword	_ZN40_INTERNAL_76265ade_4_k_cu_7c3268b8_264054cuda3std3__419piecewise_constructE
	.align		8
        /*0040*/ 	.dword	_ZN40_INTERNAL_76265ade_4_k_cu_7c3268b8_264054cuda3std3__48in_placeE
	.align		8
        /*0048*/ 	.dword	_ZN40_INTERNAL_76265ade_4_k_cu_7c3268b8_264054cuda3std6ranges3__45__cpo4swapE
	.align		8
        /*0050*/ 	.dword	_ZN40_INTERNAL_76265ade_4_k_cu_7c3268b8_264054cuda3std6ranges3__45__cpo9iter_moveE
	.align		8
        /*0058*/ 	.dword	_ZN40_INTERNAL_76265ade_4_k_cu_7c3268b8_264054cute7productE
	.align		8
        /*0060*/ 	.dword	_ZN40_INTERNAL_76265ade_4_k_cu_7c3268b8_264054cute1_E
	.align		8
        /*0068*/ 	.dword	$str$22
	.align		8
        /*0070*/ 	.dword	$str$23


//--------------------- .text._ZN7cutlass13device_kernelINS_4gemm6kernel13GemmUniversalIN4cute5tupleIJiiiiEEENS1_10collective13CollectiveMmaINS1_34MainloopSm90TmaGmmaWarpSpecializedILi2ENS5_IJNS4_1CILi4EEENSA_ILi1EEESC_EEENS1_35KernelTmaWarpSpecializedCooperativeEEENS5_IJNSA_ILi256EEENSA_ILi64EEESH_EEENS_10tfloat32_tENS5_IJlSC_lEEESJ_SK_NS4_8TiledMMAINS4_8MMA_AtomIJNS4_4SM904GMMA29MMA_64x64x8_F32TF32TF32_SS_TNILNSO_7ScaleInE1ELSQ_1EEEEEENS4_6LayoutINS5_IJNSA_ILi2EEESC_SC_EEENS5_IJSC_NSA_ILi0EEESW_EEEEENS5_IJNS4_10UnderscoreESZ_SZ_EEEEENS4_13SM90_TMA_LOADENS4_14ComposedLayoutINS4_7SwizzleILi3ELi4ELi3EEENS4_18smem_ptr_flag_bitsILi32EEENST_INS5_IJNSA_ILi8EEENSA_ILi32EEEEEENS5_IJS19_SC_EEEEEEEvNS4_8identityENS4_23SM90_TMA_LOAD_MULTICASTES1D_vS1E_EENS_8epilogue10collective6detail29Sm90TmaWarpSpecializedAdapterINS1I_15DefaultEpilogueISJ_SK_SK_NS1H_6thread17LinearCombinationISJ_Li1EffLNS1M_9ScaleType4KindE0ELNS_15FloatRoundStyleE2ESJ_EENS1_15EpilogueDefaultEEEEEvvEEEEvNT_6ParamsE --------------------------
	.section	.text._ZN7cutlass13device_kernelINS_4gemm6kernel13GemmUniversalIN4cute5tupleIJiiiiEEENS1_10collective13CollectiveMmaINS1_34MainloopSm90TmaGmmaWarpSpecializedILi2ENS5_IJNS4_1CILi4EEENSA_ILi1EEESC_EEENS1_35KernelTmaWarpSpecializedCooperativeEEENS5_IJNSA_ILi256EEENSA_ILi64EEESH_EEENS_10tfloat32_tENS5_IJlSC_lEEESJ_SK_NS4_8TiledMMAINS4_8MMA_AtomIJNS4_4SM904GMMA29MMA_64x64x8_F32TF32TF32_SS_TNILNSO_7ScaleInE1ELSQ_1EEEEEENS4_6LayoutINS5_IJNSA_ILi2EEESC_SC_EEENS5_IJSC_NSA_ILi0EEESW_EEEEENS5_IJNS4_10UnderscoreESZ_SZ_EEEEENS4_13SM90_TMA_LOADENS4_14ComposedLayoutINS4_7SwizzleILi3ELi4ELi3EEENS4_18smem_ptr_flag_bitsILi32EEENST_INS5_IJNSA_ILi8EEENSA_ILi32EEEEEENS5_IJS19_SC_EEEEEEEvNS4_8identityENS4_23SM90_TMA_LOAD_MULTICASTES1D_vS1E_EENS_8epilogue10collective6detail29Sm90TmaWarpSpecializedAdapterINS1I_15DefaultEpilogueISJ_SK_SK_NS1H_6thread17LinearCombinationISJ_Li1EffLNS1M_9ScaleType4KindE0ELNS_15FloatRoundStyleE2ESJ_EENS1_15EpilogueDefaultEEEEEvvEEEEvNT_6ParamsE,"ax",@progbits
	.align	128
.text._ZN7cutlass13device_kernelINS_4gemm6kernel13GemmUniversalIN4cute5tupleIJiiiiEEENS1_10collective13CollectiveMmaINS1_34MainloopSm90TmaGmmaWarpSpecializedILi2ENS5_IJNS4_1CILi4EEENSA_ILi1EEESC_EEENS1_35KernelTmaWarpSpecializedCooperativeEEENS5_IJNSA_ILi256EEENSA_ILi64EEESH_EEENS_10tfloat32_tENS5_IJlSC_lEEESJ_SK_NS4_8TiledMMAINS4_8MMA_AtomIJNS4_4SM904GMMA29MMA_64x64x8_F32TF32TF32_SS_TNILNSO_7ScaleInE1ELSQ_1EEEEEENS4_6LayoutINS5_IJNSA_ILi2EEESC_SC_EEENS5_IJSC_NSA_ILi0EEESW_EEEEENS5_IJNS4_10UnderscoreESZ_SZ_EEEEENS4_13SM90_TMA_LOADENS4_14ComposedLayoutINS4_7SwizzleILi3ELi4ELi3EEENS4_18smem_ptr_flag_bitsILi32EEENST_INS5_IJNSA_ILi8EEENSA_ILi32EEEEEENS5_IJS19_SC_EEEEEEEvNS4_8identityENS4_23SM90_TMA_LOAD_MULTICASTES1D_vS1E_EENS_8epilogue10collective6detail29Sm90TmaWarpSpecializedAdapterINS1I_15DefaultEpilogueISJ_SK_SK_NS1H_6thread17LinearCombinationISJ_Li1EffLNS1M_9ScaleType4KindE0ELNS_15FloatRoundStyleE2ESJ_EENS1_15EpilogueDefaultEEEEEvvEEEEvNT_6ParamsE:
        .type           _ZN7cutlass13device_kernelINS_4gemm6kernel13GemmUniversalIN4cute5tupleIJiiiiEEENS1_10collective13CollectiveMmaINS1_34MainloopSm90TmaGmmaWarpSpecializedILi2ENS5_IJNS4_1CILi4EEENSA_ILi1EEESC_EEENS1_35KernelTmaWarpSpecializedCooperativeEEENS5_IJNSA_ILi256EEENSA_ILi64EEESH_EEENS_10tfloat32_tENS5_IJlSC_lEEESJ_SK_NS4_8TiledMMAINS4_8MMA_AtomIJNS4_4SM904GMMA29MMA_64x64x8_F32TF32TF32_SS_TNILNSO_7ScaleInE1ELSQ_1EEEEEENS4_6LayoutINS5_IJNSA_ILi2EEESC_SC_EEENS5_IJSC_NSA_ILi0EEESW_EEEEENS5_IJNS4_10UnderscoreESZ_SZ_EEEEENS4_13SM90_TMA_LOADENS4_14ComposedLayoutINS4_7SwizzleILi3ELi4ELi3EEENS4_18smem_ptr_flag_bitsILi32EEENST_INS5_IJNSA_ILi8EEENSA_ILi32EEEEEENS5_IJS19_SC_EEEEEEEvNS4_8identityENS4_23SM90_TMA_LOAD_MULTICASTES1D_vS1E_EENS_8epilogue10collective6detail29Sm90TmaWarpSpecializedAdapterINS1I_15DefaultEpilogueISJ_SK_SK_NS1H_6thread17LinearCombinationISJ_Li1EffLNS1M_9ScaleType4KindE0ELNS_15FloatRoundStyleE2ESJ_EENS1_15EpilogueDefaultEEEEEvvEEEEvNT_6ParamsE,@function
        .size           _ZN7cutlass13device_kernelINS_4gemm6kernel13GemmUniversalIN4cute5tupleIJiiiiEEENS1_10collective13CollectiveMmaINS1_34MainloopSm90TmaGmmaWarpSpecializedILi2ENS5_IJNS4_1CILi4EEENSA_ILi1EEESC_EEENS1_35KernelTmaWarpSpecializedCooperativeEEENS5_IJNSA_ILi256EEENSA_ILi64EEESH_EEENS_10tfloat32_tENS5_IJlSC_lEEESJ_SK_NS4_8TiledMMAINS4_8MMA_AtomIJNS4_4SM904GMMA29MMA_64x64x8_F32TF32TF32_SS_TNILNSO_7ScaleInE1ELSQ_1EEEEEENS4_6LayoutINS5_IJNSA_ILi2EEESC_SC_EEENS5_IJSC_NSA_ILi0EEESW_EEEEENS5_IJNS4_10UnderscoreESZ_SZ_EEEEENS4_13SM90_TMA_LOADENS4_14ComposedLayoutINS4_7SwizzleILi3ELi4ELi3EEENS4_18smem_ptr_flag_bitsILi32EEENST_INS5_IJNSA_ILi8EEENSA_ILi32EEEEEENS5_IJS19_SC_EEEEEEEvNS4_8identityENS4_23SM90_TMA_LOAD_MULTICASTES1D_vS1E_EENS_8epilogue10collective6detail29Sm90TmaWarpSpecializedAdapterINS1I_15DefaultEpilogueISJ_SK_SK_NS1H_6thread17LinearCombinationISJ_Li1EffLNS1M_9ScaleType4KindE0ELNS_15FloatRoundStyleE2ESJ_EENS1_15EpilogueDefaultEEEEEvvEEEEvNT_6ParamsE,(.L_x_191 - _ZN7cutlass13device_kernelINS_4gemm6kernel13GemmUniversalIN4cute5tupleIJiiiiEEENS1_10collective13CollectiveMmaINS1_34MainloopSm90TmaGmmaWarpSpecializedILi2ENS5_IJNS4_1CILi4EEENSA_ILi1EEESC_EEENS1_35KernelTmaWarpSpecializedCooperativeEEENS5_IJNSA_ILi256EEENSA_ILi64EEESH_EEENS_10tfloat32_tENS5_IJlSC_lEEESJ_SK_NS4_8TiledMMAINS4_8MMA_AtomIJNS4_4SM904GMMA29MMA_64x64x8_F32TF32TF32_SS_TNILNSO_7ScaleInE1ELSQ_1EEEEEENS4_6LayoutINS5_IJNSA_ILi2EEESC_SC_EEENS5_IJSC_NSA_ILi0EEESW_EEEEENS5_IJNS4_10UnderscoreESZ_SZ_EEEEENS4_13SM90_TMA_LOADENS4_14ComposedLayoutINS4_7SwizzleILi3ELi4ELi3EEENS4_18smem_ptr_flag_bitsILi32EEENST_INS5_IJNSA_ILi8EEENSA_ILi32EEEEEENS5_IJS19_SC_EEEEEEEvNS4_8identityENS4_23SM90_TMA_LOAD_MULTICASTES1D_vS1E_EENS_8epilogue10collective6detail29Sm90TmaWarpSpecializedAdapterINS1I_15DefaultEpilogueISJ_SK_SK_NS1H_6thread17LinearCombinationISJ_Li1EffLNS1M_9ScaleType4KindE0ELNS_15FloatRoundStyleE2ESJ_EENS1_15EpilogueDefaultEEEEEvvEEEEvNT_6ParamsE)
        .other          _ZN7cutlass13device_kernelINS_4gemm6kernel13GemmUniversalIN4cute5tupleIJiiiiEEENS1_10collective13CollectiveMmaINS1_34MainloopSm90TmaGmmaWarpSpecializedILi2ENS5_IJNS4_1CILi4EEENSA_ILi1EEESC_EEENS1_35KernelTmaWarpSpecializedCooperativeEEENS5_IJNSA_ILi256EEENSA_ILi64EEESH_EEENS_10tfloat32_tENS5_IJlSC_lEEESJ_SK_NS4_8TiledMMAINS4_8MMA_AtomIJNS4_4SM904GMMA29MMA_64x64x8_F32TF32TF32_SS_TNILNSO_7ScaleInE1ELSQ_1EEEEEENS4_6LayoutINS5_IJNSA_ILi2EEESC_SC_EEENS5_IJSC_NSA_ILi0EEESW_EEEEENS5_IJNS4_10UnderscoreESZ_SZ_EEEEENS4_13SM90_TMA_LOADENS4_14ComposedLayoutINS4_7SwizzleILi3ELi4ELi3EEENS4_18smem_ptr_flag_bitsILi32EEENST_INS5_IJNSA_ILi8EEENSA_ILi32EEEEEENS5_IJS19_SC_EEEEEEEvNS4_8identityENS4_23SM90_TMA_LOAD_MULTICASTES1D_vS1E_EENS_8epilogue10collective6detail29Sm90TmaWarpSpecializedAdapterINS1I_15DefaultEpilogueISJ_SK_SK_NS1H_6thread17LinearCombinationISJ_Li1EffLNS1M_9ScaleType4KindE0ELNS_15FloatRoundStyleE2ESJ_EENS1_15EpilogueDefaultEEEEEvvEEEEvNT_6ParamsE,@"STO_CUDA_ENTRY STV_DEFAULT"
_ZN7cutlass13device_kernelINS_4gemm6kernel13GemmUniversalIN4cute5tupleIJiiiiEEENS1_10collective13CollectiveMmaINS1_34MainloopSm90TmaGmmaWarpSpecializedILi2ENS5_IJNS4_1CILi4EEENSA_ILi1EEESC_EEENS1_35KernelTmaWarpSpecializedCooperativeEEENS5_IJNSA_ILi256EEENSA_ILi64EEESH_EEENS_10tfloat32_tENS5_IJlSC_lEEESJ_SK_NS4_8TiledMMAINS4_8MMA_AtomIJNS4_4SM904GMMA29MMA_64x64x8_F32TF32TF32_SS_TNILNSO_7ScaleInE1ELSQ_1EEEEEENS4_6LayoutINS5_IJNSA_ILi2EEESC_SC_EEENS5_IJSC_NSA_ILi0EEESW_EEEEENS5_IJNS4_10UnderscoreESZ_SZ_EEEEENS4_13SM90_TMA_LOADENS4_14ComposedLayoutINS4_7SwizzleILi3ELi4ELi3EEENS4_18smem_ptr_flag_bitsILi32EEENST_INS5_IJNSA_ILi8EEENSA_ILi32EEEEEENS5_IJS19_SC_EEEEEEEvNS4_8identityENS4_23SM90_TMA_LOAD_MULTICASTES1D_vS1E_EENS_8epilogue10collective6detail29Sm90TmaWarpSpecializedAdapterINS1I_15DefaultEpilogueISJ_SK_SK_NS1H_6thread17LinearCombinationISJ_Li1EffLNS1M_9ScaleType4KindE0ELNS_15FloatRoundStyleE2ESJ_EENS1_15EpilogueDefaultEEEEEvvEEEEvNT_6ParamsE:
[----:B------:R-:W0:Y:S01]  /*0000*/  LDC R1, c[0x0][0x28] ;  /* 0x00000a00ff017b82 */ /* 0x000e220000000800 */
[----:B------:R-:W1:Y:S01]  /*0010*/  S2R R98, SR_TID.X ;  /* 0x0000000000627919 */ /* 0x000e620000002100 */
[----:B------:R-:W-:Y:S01]  /*0020*/  ELECT P0, URZ, PT ;  /* 0x00000000003f782f */ /* 0x000fe20003800000 */
[----:B------:R-:W-:Y:S01]  /*0030*/  BSSY B0, `(.L_x_0) ;  /* 0x000000f000007945 */ /* 0x000fe20003800000 */
[--C-:B-1----:R-:W-:Y:S02]  /*0040*/  SHF.R.U32.HI R0, RZ, 0x5, R98.reuse ;  /* 0x00000005ff007819 */ /* 0x102fe40000011662 */
[----:B------:R-:W-:-:S03]  /*0050*/  SHF.R.U32.HI R6, RZ, 0x7, R98 ;  /* 0x00000007ff067819 */ /* 0x000fc60000011662 */
[----:B------:R-:W1:Y:S04]  /*0060*/  SHFL.IDX PT, R3, R0, RZ, 0x1f ;  /* 0x00001fff00037589 */ /* 0x000e6800000e0000 */
[----:B------:R2:W3:Y:S01]  /*0070*/  SHFL.IDX PT, R2, R6, RZ, 0x1f ;  /* 0x00001fff06027589 */ /* 0x0004e200000e0000 */
[----:B-1----:R-:W-:-:S13]  /*0080*/  ISETP.NE.OR P0, PT, R3, RZ, !P0 ;  /* 0x000000ff0300720c */ /* 0x002fda0004705670 */
[----:B0-23--:R-:W-:Y:S05]  /*0090*/  @P0 BRA `(.L_x_1) ;  /* 0x0000000000200947 */ /* 0x00dfea0003800000 */
[----:B------:R-:W-:Y:S02]  /*00a0*/  ULDC.64 UR4, c[0x0][0x198] ;  /* 0x0000660000047ab9 */ /* 0x000fe40000000a00 */
[----:B------:R-:W-:Y:S02]  /*00b0*/  UIADD3 UR6, UP0, UR4, 0xf0, URZ ;  /* 0x000000f004067890 */ /* 0x000fe4000ff1e03f */
[----:B------:R-:W-:Y:S02]  /*00c0*/  UIADD3 UR4, UP1, UR4, 0x1f0, URZ ;  /* 0x000001f004047890 */ /* 0x000fe4000ff3e03f */
[----:B------:R-:W-:Y:S02]  /*00d0*/  UIADD3.X UR7, URZ, UR5, URZ, UP0, !UPT ;  /* 0x000000053f077290 */ /* 0x000fe400087fe43f */
[----:B------:R-:W-:-:S07]  /*00e0*/  UIADD3.X UR5, URZ, UR5, URZ, UP1, !UPT ;  /* 0x000000053f057290 */ /* 0x000fce0008ffe43f */
[----:B------:R0:W-:Y:S02]  /*00f0*/  UTMACCTL.PF [UR6] ;  /* 0x00000000060079b9 */ /* 0x0001e40008040000 */
[----:B------:R0:W-:Y:S02]  /*0100*/  UTMACCTL.PF [UR4] ;  /* 0x00000000040079b9 */ /* 0x0001e40008040000 */
[----:B0-----:R-:W-:Y:S01]  /*0110*/  NOP ;  /* 0x0000000000007918 */ /* 0x001fe20000000000 */
.L_x_1:
[----:B------:R-:W-:Y:S05]  /*0120*/  BSYNC B0 ;  /* 0x0000000000007941 */ /* 0x000fea0003800000 */
.L_x_0:
[----:B------:R-:W0:Y:S01]  /*0130*/  SHFL.IDX PT, R5, R0, RZ, 0x1f ;  /* 0x00001fff00057589 */ /* 0x000e2200000e0000 */
[----:B------:R-:W-:-:S04]  /*0140*/  SHF.R.S32.HI R7, RZ, 0x1f, R98 ;  /* 0x0000001fff077819 */ /* 0x000fc80000011462 */
[----:B------:R-:W-:Y:S02]  /*0150*/  LEA.HI R7, R7, R98, RZ, 0x7 ;  /* 0x0000006207077211 */ /* 0x000fe400078f38ff */
[----:B0-----:R-:W-:-:S13]  /*0160*/  ISETP.NE.AND P0, PT, R5, RZ, PT ;  /* 0x000000ff0500720c */ /* 0x001fda0003f05270 */
[----:B------:R-:W-:Y:S05]  /*0170*/  @P0 BRA `(.L_x_2) ;  /* 0x0000000000480947 */ /* 0x000fea0003800000 */
[----:B------:R-:W0:Y:S01]  /*0180*/  S2UR UR8, SR_CgaCtaId ;  /* 0x00000000000879c3 */ /* 0x000e220000008800 */
[----:B------:R-:W-:Y:S01]  /*0190*/  UMOV UR4, 0x400 ;  /* 0x0000040000047882 */ /* 0x000fe20000000000 */
[----:B------:R-:W-:Y:S01]  /*01a0*/  UMOV UR5, 0x1 ;  /* 0x0000000100057882 */ /* 0x000fe20000000000 */
[----:B------:R-:W-:Y:S01]  /*01b0*/  UMOV UR6, 0x8 ;  /* 0x0000000800067882 */ /* 0x000fe20000000000 */
[----:B------:R-:W-:Y:S01]  /*01c0*/  ELECT P0, URZ, PT ;  /* 0x00000000003f782f */ /* 0x000fe20003800000 */
[----:B------:R-:W-:-:S04]  /*01d0*/  UIADD3 UR6, -UR6, 0x100000, URZ ;  /* 0x0010000006067890 */ /* 0x000fc8000fffe13f */
[----:B------:R-:W-:Y:S02]  /*01e0*/  USHF.L.U32 UR7, UR6, 0xb, URZ ;  /* 0x0000000b06077899 */ /* 0x000fe4000800063f */
[----:B------:R-:W-:Y:S02]  /*01f0*/  USHF.L.U32 UR6, UR6, 0x1, URZ ;  /* 0x0000000106067899 */ /* 0x000fe4000800063f */
[----:B0-----:R-:W-:Y:S02]  /*0200*/  ULEA UR8, UR8, UR4, 0x18 ;  /* 0x0000000408087291 */ /* 0x001fe4000f8ec03f */
[----:B------:R-:W-:-:S04]  /*0210*/  UIADD3 UR4, -UR5, 0x100000, URZ ;  /* 0x0010000005047890 */ /* 0x000fc8000fffe13f */
[----:B------:R-:W-:Y:S02]  /*0220*/  USHF.L.U32 UR5, UR4, 0xb, URZ ;  /* 0x0000000b04057899 */ /* 0x000fe4000800063f */
[----:B------:R-:W-:Y:S01]  /*0230*/  USHF.L.U32 UR4, UR4, 0x1, URZ ;  /* 0x0000000104047899 */ /* 0x000fe2000800063f */
[----:B------:R-:W0:Y:S11]  /*0240*/  FENCE.VIEW.ASYNC.S ;  /* 0x00000000000073c6 */ /* 0x000e360000000000 */
[----:B0-----:R0:W1:Y:S01]  /*0250*/  SYNCS.EXCH.64 URZ, [UR8], UR4 ;  /* 0x00000004083f75b2 */ /* 0x0010620008000100 */
[----:B------:R0:W2:Y:S01]  /*0260*/  SYNCS.EXCH.64 URZ, [UR8+0x10], UR6 ;  /* 0x00001006083f75b2 */ /* 0x0000a20008000100 */
[----:B------:R0:W3:Y:S01]  /*0270*/  SYNCS.EXCH.64 URZ, [UR8+0x8], UR4 ;  /* 0x00000804083f75b2 */ /* 0x0000e20008000100 */
[----:B------:R0:W4:Y:S01]  /*0280*/  SYNCS.EXCH.64 URZ, [UR8+0x18], UR6 ;  /* 0x00001806083f75b2 */ /* 0x0001220008000100 */
[----:B------:R-:W-:Y:S01]  /*0290*/  NOP ;  /* 0x0000000000007918 */ /* 0x000fe20000000000 */
.L_x_2:
[----:B0-----:R-:W0:Y:S01]  /*02a0*/  S2UR UR8, SR_CTAID.X ;  /* 0x00000000000879c3 */ /* 0x001e220000002500 */
[----:B------:R-:W-:Y:S01]  /*02b0*/  LOP3.LUT R7, R7, 0xffffff80, RZ, 0xc0, !PT ;  /* 0xffffff8007077812 */ /* 0x000fe200078ec0ff */
[----:B------:R-:W5:Y:S01]  /*02c0*/  SHFL.IDX PT, R0, R0, RZ, 0x1f ;  /* 0x00001fff00007589 */ /* 0x000f6200000e0000 */
[----:B------:R-:W-:Y:S01]  /*02d0*/  SHF.R.S32.HI R12, RZ, 0x1f, R5 ;  /* 0x0000001fff0c7819 */ /* 0x000fe20000011405 */
[----:B------:R-:W-:Y:S01]  /*02e0*/  ULDC UR4, c[0x0][0x150] ;  /* 0x0000540000047ab9 */ /* 0x000fe20000000800 */
[----:B------:R-:W-:Y:S01]  /*02f0*/  ELECT P0, URZ, PT ;  /* 0x00000000003f782f */ /* 0x000fe20003800000 */
[----:B------:R-:W-:Y:S01]  /*0300*/  IMAD.IADD R8, R98, 0x1, -R7 ;  /* 0x0000000162087824 */ /* 0x000fe200078e0a07 */
[----:B------:R-:W1:Y:S01]  /*0310*/  S2R R4, SR_CTAID.Y ;  /* 0x0000000000047919 */ /* 0x000e620000002600 */
[----:B------:R-:W-:Y:S01]  /*0320*/  LEA.HI R12, R12, R5, RZ, 0x2 ;  /* 0x000000050c0c7211 */ /* 0x000fe200078f10ff */
[----:B------:R-:W2:Y:S01]  /*0330*/  LDC R13, c[0x0][0x144] ;  /* 0x00005100ff0d7b82 */ /* 0x000ea20000000800 */
[----:B------:R-:W-:Y:S01]  /*0340*/  NOP ;  /* 0x0000000000007918 */ /* 0x000fe20000000000 */
[----:B------:R-:W-:Y:S01]  /*0350*/  SHF.R.S32.HI R7, RZ, 0x1f, R8 ;  /* 0x0000001fff077819 */ /* 0x000fe20000011408 */
[----:B------:R-:W-:Y:S01]  /*0360*/  NOP ;  /* 0x0000000000007918 */ /* 0x000fe20000000000 */
[----:B------:R-:W-:Y:S01]  /*0370*/  LOP3.LUT R12, R12, 0x3ffffffc, RZ, 0xc0, !PT ;  /* 0x3ffffffc0c0c7812 */ /* 0x000fe200078ec0ff */
[----:B------:R-:W-:Y:S01]  /*0380*/  IMAD.MOV.U32 R22, RZ, RZ, 0x1 ;  /* 0x00000001ff167424 */ /* 0x000fe200078e00ff */
[----:B------:R-:W-:-:S02]  /*0390*/  LEA.HI R7, R7, R8, RZ, 0x3 ;  /* 0x0000000807077211 */ /* 0x000fc400078f18ff */
[----:B------:R-:W3:Y:S01]  /*03a0*/  LDC R14, c[0x0][0x140] ;  /* 0x00005000ff0e7b82 */ /* 0x000ee20000000800 */
[----:B------:R-:W-:Y:S02]  /*03b0*/  ISETP.NE.AND P3, PT, R2, RZ, PT ;  /* 0x000000ff0200720c */ /* 0x000fe40003f65270 */
[--C-:B------:R-:W-:Y:S02]  /*03c0*/  SHF.R.S32.HI R9, RZ, 0x3, R7.reuse ;  /* 0x00000003ff097819 */ /* 0x100fe40000011407 */
[----:B------:R-:W-:Y:S02]  /*03d0*/  SHF.R.S32.HI R10, RZ, 0x1f, R7 ;  /* 0x0000001fff0a7819 */ /* 0x000fe40000011407 */
[----:B0-----:R-:W-:Y:S02]  /*03e0*/  I2FP.F32.U32 R7, UR8 ;  /* 0x0000000800077c45 */ /* 0x001fe40008201000 */
[----:B------:R-:W-:Y:S02]  /*03f0*/  LEA.HI R10, R10, R9, RZ, 0x2 ;  /* 0x000000090a0a7211 */ /* 0x000fe400078f10ff */
[----:B-----5:R-:W-:Y:S01]  /*0400*/  ISETP.NE.OR P0, PT, R0, RZ, !P0 ;  /* 0x000000ff0000720c */ /* 0x020fe20004705670 */
[----:B------:R-:W-:Y:S01]  /*0410*/  FMUL R11, R7, UR4 ;  /* 0x00000004070b7c20 */ /* 0x000fe20008400000 */
[----:B------:R-:W-:Y:S01]  /*0420*/  LOP3.LUT R10, R10, 0xfffffffc, RZ, 0xc0, !PT ;  /* 0xfffffffc0a0a7812 */ /* 0x000fe200078ec0ff */
[----:B------:R-:W-:Y:S01]  /*0430*/  IMAD.IADD R7, R5, 0x1, -R12 ;  /* 0x0000000105077824 */ /* 0x000fe200078e0a0c */
[----:B------:R-:W-:-:S03]  /*0440*/  ULDC UR4, c[0x0][0x154] ;  /* 0x0000550000047ab9 */ /* 0x000fc60000000800 */
[----:B------:R-:W0:Y:S01]  /*0450*/  F2I.U32.TRUNC.NTZ R11, R11 ;  /* 0x0000000b000b7305 */ /* 0x000e22000020f000 */
[----:B------:R-:W-:Y:S02]  /*0460*/  IMAD.IADD R10, R9, 0x1, -R10 ;  /* 0x00000001090a7824 */ /* 0x000fe400078e0a0a */
[----:B------:R-:W5:Y:S02]  /*0470*/  LDC R9, c[0x0][0x148] ;  /* 0x00005200ff097b82 */ /* 0x000f640000000800 */
[----:B------:R-:W-:Y:S01]  /*0480*/  IMAD R10, R7, 0x4, R10 ;  /* 0x00000004070a7824 */ /* 0x000fe200078e020a */
[----:B------:R-:W-:Y:S01]  /*0490*/  VOTEU.ALL UP0, P0 ;  /* 0x00000000003f7886 */ /* 0x000fe20000000000 */
[----:B---3--:R-:W-:Y:S01]  /*04a0*/  ISETP.EQ.U32.AND P2, PT, R14, 0x1, PT ;  /* 0x000000010e00780c */ /* 0x008fe20003f42070 */
[----:B------:R-:W-:Y:S01]  /*04b0*/  VOTEU.ALL UP1, P0 ;  /* 0x00000000003f7886 */ /* 0x000fe20000020000 */
[----:B------:R-:W-:Y:S01]  /*04c0*/  IMAD.SHL.U32 R19, R10, 0x4, RZ ;  /* 0x000000040a137824 */ /* 0x000fe200078e00ff */
[----:B------:R-:W-:Y:S01]  /*04d0*/  SHF.R.S32.HI R7, RZ, 0x1f, R10 ;  /* 0x0000001fff077819 */ /* 0x000fe2000001140a */
[----:B------:R-:W3:Y:S01]  /*04e0*/  @!UP0 S2UR UR7, SR_CgaCtaId ;  /* 0x00000000000789c3 */ /* 0x000ee20000008800 */
[----:B------:R-:W-:-:S02]  /*04f0*/  @!UP0 UMOV UR6, 0x400 ;  /* 0x0000040000068882 */ /* 0x000fc40000000000 */
[----:B------:R-:W-:Y:S01]  /*0500*/  LEA.HI R0, R7, R10, RZ, 0x2 ;  /* 0x0000000a07007211 */ /* 0x000fe200078f10ff */
[----:B0-----:R-:W-:Y:S01]  /*0510*/  IMAD.MOV R12, RZ, RZ, -R11 ;  /* 0x000000ffff0c7224 */ /* 0x001fe200078e0a0b */
[----:B------:R-:W-:Y:S02]  /*0520*/  LOP3.LUT R19, R10, 0xc, R19, 0x78, !PT ;  /* 0x0000000c0a137812 */ /* 0x000fe400078e7813 */
[----:B------:R-:W-:Y:S01]  /*0530*/  LOP3.LUT R11, R0, 0xfffffffc, RZ, 0xc0, !PT ;  /* 0xfffffffc000b7812 */ /* 0x000fe200078ec0ff */
[----:B--2---:R-:W-:Y:S01]  /*0540*/  IMAD R7, R13, R12, UR8 ;  /* 0x000000080d077e24 */ /* 0x004fe2000f8e020c */
[----:B-1----:R-:W-:Y:S02]  /*0550*/  I2FP.F32.U32 R13, R4 ;  /* 0x00000004000d7245 */ /* 0x002fe40000201000 */
[----:B------:R-:W-:Y:S01]  /*0560*/  SHF.R.S32.HI R0, RZ, 0x1f, R3 ;  /* 0x0000001fff007819 */ /* 0x000fe20000011403 */
[----:B------:R-:W-:Y:S02]  /*0570*/  IMAD.IADD R12, R10, 0x1, -R11 ;  /* 0x000000010a0c7824 */ /* 0x000fe400078e0a0b */
[----:B------:R-:W-:Y:S01]  /*0580*/  FMUL R13, R13, UR4 ;  /* 0x000000040d0d7c20 */ /* 0x000fe20008400000 */
[----:B------:R-:W-:Y:S01]  /*0590*/  LEA.HI R0, R0, R3, RZ, 0x2 ;  /* 0x0000000300007211 */ /* 0x000fe200078f10ff */
[----:B------:R-:W-:Y:S01]  /*05a0*/  UMOV UR4, 0x20 ;  /* 0x0000002000047882 */ /* 0x000fe20000000000 */
[----:B------:R-:W-:Y:S01]  /*05b0*/  ISETP.NE.AND P4, PT, R12, R7, PT ;  /* 0x000000070c00720c */ /* 0x000fe20003f85270 */
[----:B------:R-:W-:-:S04]  /*05c0*/  @!UP0 UIADD3 UR4, -UR4, 0x100000, URZ ;  /* 0x0010000004048890 */ /* 0x000fc8000fffe13f */
[----:B------:R-:W-:Y:S02]  /*05d0*/  @!UP0 USHF.L.U32 UR5, UR4, 0xb, URZ ;  /* 0x0000000b04058899 */ /* 0x000fe4000800063f */
[----:B------:R-:W-:Y:S01]  /*05e0*/  @!UP0 USHF.L.U32 UR4, UR4, 0x1, URZ ;  /* 0x0000000104048899 */ /* 0x000fe2000800063f */
[----:B------:R-:W-:Y:S01]  /*05f0*/  LOP3.LUT R0, R0, 0xfffffffc, RZ, 0xc0, !PT ;  /* 0xfffffffc00007812 */ /* 0x000fe200078ec0ff */
[----:B------:R-:W0:Y:S04]  /*0600*/  F2I.U32.TRUNC.NTZ R13, R13 ;  /* 0x0000000d000d7305 */ /* 0x000e28000020f000 */
[----:B------:R-:W-:Y:S01]  /*0610*/  IMAD.IADD R3, R3, 0x1, -R0 ;  /* 0x0000000103037824 */ /* 0x000fe200078e0a00 */
[----:B---3--:R-:W-:Y:S01]  /*0620*/  @!UP0 ULEA UR6, UR7, UR6, 0x18 ;  /* 0x0000000607068291 */ /* 0x008fe2000f8ec03f */
[----:B------:R-:W-:Y:S01]  /*0630*/  VOTEU.ALL UP0, P0 ;  /* 0x00000000003f7886 */ /* 0x000fe20000000000 */
[----:B------:R-:W-:Y:S01]  /*0640*/  LOP3.LUT P0, RZ, R8, 0x7, RZ, 0xc0, !PT ;  /* 0x0000000708ff7812 */ /* 0x000fe2000780c0ff */
[----:B------:R-:W-:Y:S01]  /*0650*/  VIADD R8, R2, 0xffffffff ;  /* 0xffffffff02087836 */ /* 0x000fe20000000000 */
[----:B------:R-:W-:-:S02]  /*0660*/  @P4 SHF.R.S32.HI R0, RZ, 0x1f, R19 ;  /* 0x0000001fff004819 */ /* 0x000fc40000011413 */
[C---:B------:R-:W-:Y:S02]  /*0670*/  ISETP.NE.AND P1, PT, R3.reuse, 0x3, PT ;  /* 0x000000030300780c */ /* 0x040fe40003f25270 */
[----:B------:R-:W-:Y:S01]  /*0680*/  @P4 LEA.HI R0, R0, R19, RZ, 0x2 ;  /* 0x0000001300004211 */ /* 0x000fe200078f10ff */
[----:B0-----:R-:W-:Y:S01]  /*0690*/  IMAD.MOV R24, RZ, RZ, -R13 ;  /* 0x000000ffff187224 */ /* 0x001fe200078e0a0d */
[----:B------:R-:W-:Y:S01]  /*06a0*/  ISETP.EQ.OR P1, PT, R3, RZ, !P1 ;  /* 0x000000ff0300720c */ /* 0x000fe20004f22670 */
[----:B------:R-:W0:Y:S02]  /*06b0*/  FENCE.VIEW.ASYNC.S ;  /* 0x00000000000073c6 */ /* 0x000e240000000000 */
[----:B0-----:R0:W1:Y:S01]  /*06c0*/  @!UP0 SYNCS.EXCH.64 URZ, [UR6+0x30], UR4 ;  /* 0x00003004063f85b2 */ /* 0x0010620008000100 */
[----:B------:R-:W-:Y:S01]  /*06d0*/  @P4 SHF.R.S32.HI R0, RZ, 0x2, R0 ;  /* 0x00000002ff004819 */ /* 0x000fe20000011400 */
[----:B-----5:R-:W-:Y:S01]  /*06e0*/  IMAD R11, R9, R24, R4 ;  /* 0x00000018090b7224 */ /* 0x020fe200078e0204 */
[----:B------:R-:W-:-:S02]  /*06f0*/  ISETP.LT.U32.AND P0, PT, R19, 0x4, !P0 ;  /* 0x000000041300780c */ /* 0x000fc40004701070 */
[----:B------:R-:W-:Y:S02]  /*0700*/  ISETP.EQ.AND P1, PT, R2, RZ, P1 ;  /* 0x000000ff0200720c */ /* 0x000fe40000f22270 */
[----:B------:R-:W-:Y:S02]  /*0710*/  @P4 ISETP.NE.AND P5, PT, R0, R11, PT ;  /* 0x0000000b0000420c */ /* 0x000fe40003fa5270 */
[----:B------:R-:W-:Y:S02]  /*0720*/  ISETP.GE.U32.AND P6, PT, R8, 0x2, PT ;  /* 0x000000020800780c */ /* 0x000fe40003fc6070 */
[----:B------:R-:W-:Y:S02]  /*0730*/  SEL R11, RZ, 0x1, !P0 ;  /* 0x00000001ff0b7807 */ /* 0x000fe40004000000 */
[----:B------:R-:W-:Y:S02]  /*0740*/  @P4 SEL R22, RZ, 0x1, P5 ;  /* 0x00000001ff164807 */ /* 0x000fe40002800000 */
[----:B------:R-:W-:Y:S01]  /*0750*/  SEL R18, RZ, 0x1, !P1 ;  /* 0x00000001ff127807 */ /* 0x000fe20004800000 */
[----:B------:R0:W2:Y:S01]  /*0760*/  @!UP1 SYNCS.EXCH.64 URZ, [UR6+0x38], UR4 ;  /* 0x00003804063f95b2 */ /* 0x0000a20008000100 */
[----:B------:R-:W-:Y:S01]  /*0770*/  LOP3.LUT R22, R22, R11, RZ, 0xc0, !PT ;  /* 0x0000000b16167212 */ /* 0x000fe200078ec0ff */
[----:B------:R-:W-:Y:S01]  /*0780*/  NOP ;  /* 0x0000000000007918 */ /* 0x000fe20000000000 */
[----:B------:R-:W-:-:S02]  /*0790*/  LOP3.LUT R0, R98, 0x7f, RZ, 0xc0, !PT ;  /* 0x0000007f62007812 */ /* 0x000fc400078ec0ff */
[----:B------:R-:W-:Y:S01]  /*07a0*/  SEL R18, R18, 0x2, P6 ;  /* 0x0000000212127807 */ /* 0x000fe20003000000 */
[----:B0-----:R-:W-:Y:S06]  /*07b0*/  @!P2 BRA `(.L_x_3) ;  /* 0x000000000008a947 */ /* 0x001fec0003800000 */
[----:B-12-4-:R-:W-:Y:S01]  /*07c0*/  UCGABAR_ARV ;  /* 0x00000000000079c7 */ /* 0x016fe20008000000 */
[----:B------:R-:W-:Y:S05]  /*07d0*/  BRA `(.L_x_4) ;  /* 0x0000000000047947 */ /* 0x000fea0003800000 */
.L_x_3:
[----:B-12-4-:R-:W-:Y:S01]  /*07e0*/  NOP ;  /* 0x0000000000007918 */ /* 0x016fe20000000000 */
.L_x_4:
[----:B------:R-:W0:Y:S01]  /*07f0*/  LDC R2, c[0x0][0x65c] ;  /* 0x00019700ff027b82 */ /* 0x000e220000000800 */
[----:B------:R-:W-:Y:S01]  /*0800*/  LOP3.LUT R5, R5, 0xfffff7ff, RZ, 0xc0, !PT ;  /* 0xfffff7ff05057812 */ /* 0x000fe200078ec0ff */
[----:B------:R-:W-:Y:S02]  /*0810*/  IMAD.U32 R10, RZ, RZ, UR8 ;  /* 0x00000008ff0a7e24 */ /* 0x000fe4000f8e00ff */
[----:B------:R-:W-:Y:S01]  /*0820*/  IMAD.MOV.U32 R11, RZ, RZ, RZ ;  /* 0x000000ffff0b7224 */ /* 0x000fe200078e00ff */
[----:B0-----:R-:W-:-:S13]  /*0830*/  ISETP.NE.AND P1, PT, R2, 0x1, PT ;  /* 0x000000010200780c */ /* 0x001fda0003f25270 */
[----:B------:R-:W0:Y:S01]  /*0840*/  @P1 LDC R17, c[0x0][0x10] ;  /* 0x00000400ff111b82 */ /* 0x000e220000000800 */
[----:B------:R-:W-:Y:S01]  /*0850*/  @P1 LOP3.LUT R5, R5, 0x800, RZ, 0xfc, !PT ;  /* 0x0000080005051812 */ /* 0x000fe200078efcff */
[----:B------:R-:W-:Y:S02]  /*0860*/  @P1 IMAD.MOV.U32 R5, RZ, RZ, RZ ;  /* 0x000000ffff051224 */ /* 0x000fe400078e00ff */
[----:B------:R-:W-:-:S04]  /*0870*/  @P1 IMAD.MOV.U32 R15, RZ, RZ, RZ ;  /* 0x000000ffff0f1224 */ /* 0x000fc800078e00ff */
[----:B------:R-:W1:Y:S01]  /*0880*/  @!P1 LDC R13, c[0x0][0xc] ;  /* 0x00000300ff0d9b82 */ /* 0x000e620000000800 */
[----:B------:R-:W-:Y:S01]  /*0890*/  ULDC UR4, c[0x0][0xc] ;  /* 0x0000030000047ab9 */ /* 0x000fe20000000800 */
[----:B------:R-:W-:Y:S01]  /*08a0*/  ULDC UR5, c[0x0][0x10] ;  /* 0x0000040000057ab9 */ /* 0x000fe20000000800 */
[----:B------:R-:W-:Y:S01]  /*08b0*/  ULDC UR6, c[0x0][0x14] ;  /* 0x0000050000067ab9 */ /* 0x000fe20000000800 */
[----:B------:R-:W-:-:S04]  /*08c0*/  UIMAD.WIDE.U32 UR4, UR4, UR5, URZ ;  /* 0x00000005040472a5 */ /* 0x000fc8000f8e003f */
[----:B------:R-:W-:Y:S02]  /*08d0*/  UIMAD.WIDE.U32 UR38, UR4, UR6, URZ ;  /* 0x00000006042672a5 */ /* 0x000fe4000f8e003f */
[----:B------:R-:W-:-:S04]  /*08e0*/  UIMAD UR41, UR5, UR6, URZ ;  /* 0x00000006052972a4 */ /* 0x000fc8000f8e023f */
[----:B------:R-:W-:Y:S01]  /*08f0*/  UIADD3 UR41, UR39, UR41, URZ ;  /* 0x0000002927297290 */ /* 0x000fe2000fffe03f */
[----:B0-----:R-:W-:-:S04]  /*0900*/  @P1 IMAD.WIDE.U32 R16, R17, UR8, R4 ;  /* 0x0000000811101c25 */ /* 0x001fc8000f8e0004 */
[----:B------:R-:W-:Y:S02]  /*0910*/  @P1 IMAD.IADD R17, R17, 0x1, R15 ;  /* 0x0000000111111824 */ /* 0x000fe400078e020f */
[----:B-1----:R-:W-:-:S04]  /*0920*/  @!P1 IMAD.WIDE.U32 R10, R4, R13, R10 ;  /* 0x0000000d040a9225 */ /* 0x002fc800078e000a */
[----:B------:R-:W-:Y:S02]  /*0930*/  @!P1 IMAD.MOV.U32 R16, RZ, RZ, R10 ;  /* 0x000000ffff109224 */ /* 0x000fe400078e000a */
[----:B------:R-:W-:Y:S01]  /*0940*/  @!P1 IMAD.MOV.U32 R17, RZ, RZ, R11 ;  /* 0x000000ffff119224 */ /* 0x000fe200078e000b */
[----:B------:R-:W-:Y:S06]  /*0950*/  @!P2 BRA `(.L_x_5) ;  /* 0x00000000000ca947 */ /* 0x000fec0003800000 */
[----:B------:R-:W-:Y:S01]  /*0960*/  UCGABAR_WAIT ;  /* 0x0000000000007dc7 */ /* 0x000fe20008000000 */
[----:B------:R-:W-:Y:S01]  /*0970*/  CCTL.IVALL ;  /* 0x00000000ff00798f */ /* 0x000fe20002000000 */
[----:B------:R-:W-:Y:S05]  /*0980*/  BRA `(.L_x_6) ;  /* 0x0000000000047947 */ /* 0x000fea0003800000 */
.L_x_5:
[----:B------:R-:W-:Y:S06]  /*0990*/  BAR.SYNC.DEFER_BLOCKING 0x0 ;  /* 0x0000000000007b1d */ /* 0x000fec0000010000 */
.L_x_6:
[----:B------:R-:W-:Y:S05]  /*09a0*/  @!P3 BRA `(.L_x_7) ;  /* 0x000000700010b947 */ /* 0x000fea0003800000 */
[----:B------:R-:W-:-:S13]  /*09b0*/  ISETP.GT.U32.AND P0, PT, R8, 0x1, PT ;  /* 0x000000010800780c */ /* 0x000fda0003f04070 */
[----:B------:R-:W-:Y:S05]  /*09c0*/  @P0 EXIT ;  /* 0x000000000000094d */ /* 0x000fea0003800000 */
[----:B------:R-:W-:Y:S01]  /*09d0*/  ULDC.64 UR4, c[0x0][0x650] ;  /* 0x0001940000047ab9 */ /* 0x000fe20000000a00 */
[----:B------:R-:W-:Y:S01]  /*09e0*/  PRMT R3, RZ, 0x7610, R3 ;  /* 0x00007610ff037816 */ /* 0x000fe20000000003 */
[----:B------:R-:W-:Y:S01]  /*09f0*/  IMAD.MOV.U32 R113, RZ, RZ, -0x1 ;  /* 0xffffffffff717424 */ /* 0x000fe200078e00ff */
[----:B------:R-:W-:Y:S01]  /*0a00*/  ISETP.GE.U32.AND P0, PT, R16, UR4, PT ;  /* 0x0000000410007c0c */ /* 0x000fe2000bf06070 */
[----:B------:R-:W-:Y:S02]  /*0a10*/  IMAD.MOV.U32 R103, RZ, RZ, -0x1 ;  /* 0xffffffffff677424 */ /* 0x000fe400078e00ff */
[----:B------:R-:W-:Y:S01]  /*0a20*/  IMAD.MOV.U32 R23, RZ, RZ, -0x1 ;  /* 0xffffffffff177424 */ /* 0x000fe200078e00ff */
[----:B------:R-:W-:-:S13]  /*0a30*/  ISETP.GE.U32.AND.EX P0, PT, R17, UR5, PT, P0 ;  /* 0x0000000511007c0c */ /* 0x000fda000bf06100 */
[----:B------:R-:W-:Y:S05]  /*0a40*/  @P0 BRA `(.L_x_8) ;  /* 0x00000004002c0947 */ /* 0x000fea0003800000 */
[----:B------:R-:W0:Y:S01]  /*0a50*/  LDC.64 R26, c[0x0][0x628] ;  /* 0x00018a00ff1a7b82 */ /* 0x000e220000000a00 */
[----:B------:R-:W-:Y:S02]  /*0a60*/  IMAD.MOV.U32 R10, RZ, RZ, R16 ;  /* 0x000000ffff0a7224 */ /* 0x000fe400078e0010 */
[----:B------:R-:W-:-:S05]  /*0a70*/  IMAD.MOV.U32 R11, RZ, RZ, R17 ;  /* 0x000000ffff0b7224 */ /* 0x000fca00078e0011 */
[----:B------:R-:W1:Y:S08]  /*0a80*/  LDC R8, c[0x0][0x630] ;  /* 0x00018c00ff087b82 */ /* 0x000e700000000800 */
[----:B------:R-:W2:Y:S01]  /*0a90*/  LDC.64 R28, c[0x0][0x620] ;  /* 0x00018800ff1c7b82 */ /* 0x000ea20000000a00 */
[----:B0-----:R-:W-:-:S04]  /*0aa0*/  ISETP.NE.U32.AND P0, PT, R26, RZ, PT ;  /* 0x000000ff1a00720c */ /* 0x001fc80003f05070 */
[----:B------:R-:W-:-:S13]  /*0ab0*/  ISETP.NE.AND.EX P0, PT, R27, RZ, PT, P0 ;  /* 0x000000ff1b00720c */ /* 0x000fda0003f05300 */
[----:B-12---:R-:W-:Y:S05]  /*0ac0*/  @!P0 BRA `(.L_x_9) ;  /* 0x0000000000288947 */ /* 0x006fea0003800000 */
[----:B------:R-:W0:Y:S02]  /*0ad0*/  LDC R3, c[0x0][0x634] ;  /* 0x00018d00ff037b82 */ /* 0x000e240000000800 */
[----:B0-----:R-:W-:-:S05]  /*0ae0*/  IADD3 R3, P0, R16, R3, RZ ;  /* 0x0000000310037210 */ /* 0x001fca0007f1e0ff */
[----:B------:R-:W-:-:S04]  /*0af0*/  IMAD.X R21, RZ, RZ, R17, P0 ;  /* 0x000000ffff157224 */ /* 0x000fc800000e0611 */
[----:B------:R-:W-:-:S04]  /*0b00*/  IMAD.WIDE.U32 R10, R21, R26, RZ ;  /* 0x0000001a150a7225 */ /* 0x000fc800078e00ff */
[----:B------:R-:W-:-:S04]  /*0b10*/  IMAD.WIDE.U32 R12, P0, R3, R27, R10 ;  /* 0x0000001b030c7225 */ /* 0x000fc8000780000a */
[----:B------:R-:W-:-:S04]  /*0b20*/  IMAD.WIDE.U32 R10, R3, R26, RZ ;  /* 0x0000001a030a7225 */ /* 0x000fc800078e00ff */
[----:B------:R-:W-:Y:S01]  /*0b30*/  IMAD.X R15, RZ, RZ, RZ, P0 ;  /* 0x000000ffff0f7224 */ /* 0x000fe200000e06ff */
[----:B------:R-:W-:Y:S01]  /*0b40*/  IADD3 RZ, P0, R11, R12, RZ ;  /* 0x0000000c0bff7210 */ /* 0x000fe20007f1e0ff */
[----:B------:R-:W-:-:S04]  /*0b50*/  IMAD.MOV.U32 R14, RZ, RZ, R13 ;  /* 0x000000ffff0e7224 */ /* 0x000fc800078e000d */
[----:B------:R-:W-:-:S08]  /*0b60*/  IMAD.WIDE.U32.X R10, R21, R27, R14, P0 ;  /* 0x0000001b150a7225 */ /* 0x000fd000000e040e */
.L_x_9:
[----:B------:R-:W0:Y:S01]  /*0b70*/  LDC.64 R32, c[0x0][0x640] ;  /* 0x00019000ff207b82 */ /* 0x000e220000000a00 */
[--C-:B------:R-:W-:Y:S01]  /*0b80*/  SHF.R.U64 R27, R10, R8, R11.reuse ;  /* 0x000000080a1b7219 */ /* 0x100fe2000000120b */
[----:B------:R-:W-:Y:S01]  /*0b90*/  IMAD R24, R9, R24, R4 ;  /* 0x0000001809187224 */ /* 0x000fe200078e0204 */
[----:B------:R-:W-:Y:S01]  /*0ba0*/  SHF.R.U32.HI R3, RZ, R8, R11 ;  /* 0x00000008ff037219 */ /* 0x000fe2000001160b */
[----:B------:R-:W-:Y:S01]  /*0bb0*/  IMAD.MOV.U32 R23, RZ, RZ, 0x1 ;  /* 0x00000001ff177424 */ /* 0x000fe200078e00ff */
[----:B------:R-:W-:-:S03]  /*0bc0*/  IADD3 R5, P0, RZ, -R27, RZ ;  /* 0x8000001bff057210 */ /* 0x000fc60007f1e0ff */
[----:B------:R-:W1:Y:S02]  /*0bd0*/  LDC R12, c[0x0][0x618] ;  /* 0x00018600ff0c7b82 */ /* 0x000e640000000800 */
[----:B------:R-:W-:Y:S02]  /*0be0*/  IMAD.X R3, RZ, RZ, ~R3, P0 ;  /* 0x000000ffff037224 */ /* 0x000fe400000e0e03 */
[----:B------:R-:W-:-:S04]  /*0bf0*/  IMAD.WIDE.U32 R10, R5, R28, R16 ;  /* 0x0000001c050a7225 */ /* 0x000fc800078e0010 */
[----:B------:R-:W2:Y:S01]  /*0c00*/  LDC R20, c[0x0][0x608] ;  /* 0x00018200ff147b82 */ /* 0x000ea20000000800 */
[----:B------:R-:W-:Y:S02]  /*0c10*/  IMAD R8, R3, R28, RZ ;  /* 0x0000001c03087224 */ /* 0x000fe400078e02ff */
[----:B------:R-:W-:Y:S02]  /*0c20*/  IMAD.MOV.U32 R3, RZ, RZ, -0x1 ;  /* 0xffffffffff037424 */ /* 0x000fe400078e00ff */
[----:B------:R-:W-:-:S03]  /*0c30*/  IMAD R5, R5, R29, R8 ;  /* 0x0000001d05057224 */ /* 0x000fc600078e0208 */
[----:B------:R-:W3:Y:S01]  /*0c40*/  LDC R30, c[0x0][0x658] ;  /* 0x00019600ff1e7b82 */ /* 0x000ee20000000800 */
[----:B------:R-:W-:Y:S01]  /*0c50*/  IMAD.IADD R5, R11, 0x1, R5 ;  /* 0x000000010b057824 */ /* 0x000fe200078e0205 */
[----:B0-----:R-:W-:-:S04]  /*0c60*/  ISETP.NE.U32.AND P0, PT, R32, RZ, PT ;  /* 0x000000ff2000720c */ /* 0x001fc80003f05070 */
[----:B------:R-:W-:Y:S02]  /*0c70*/  ISETP.NE.AND.EX P0, PT, R33, RZ, PT, P0 ;  /* 0x000000ff2100720c */ /* 0x000fe40003f05300 */
[----:B------:R-:W0:Y:S01]  /*0c80*/  LDC R26, c[0x0][0x600] ;  /* 0x00018000ff1a7b82 */ /* 0x000e220000000800 */
[-CC-:B-1----:R-:W-:Y:S02]  /*0c90*/  SHF.R.U64 R14, R10, R12.reuse, R5.reuse ;  /* 0x0000000c0a0e7219 */ /* 0x182fe40000001205 */
[----:B------:R-:W-:-:S05]  /*0ca0*/  SHF.R.U32.HI R5, RZ, R12, R5 ;  /* 0x0000000cff057219 */ /* 0x000fca0000011605 */
[----:B------:R-:W1:Y:S01]  /*0cb0*/  LDC R15, c[0x0][0x648] ;  /* 0x00019200ff0f7b82 */ /* 0x000e620000000800 */
[-CC-:B--2---:R-:W-:Y:S02]  /*0cc0*/  SHF.R.U64 R29, R14, R20.reuse, R5.reuse ;  /* 0x000000140e1d7219 */ /* 0x184fe40000001205 */
[----:B------:R-:W-:-:S05]  /*0cd0*/  SHF.R.U32.HI R5, RZ, R20, R5 ;  /* 0x00000014ff057219 */ /* 0x000fca0000011605 */
[----:B------:R-:W2:Y:S01]  /*0ce0*/  LDC R21, c[0x0][0x638] ;  /* 0x00018e00ff157b82 */ /* 0x000ea20000000800 */
[-CC-:B---3--:R-:W-:Y:S02]  /*0cf0*/  SHF.R.U64 R20, R29, R30.reuse, R5.reuse ;  /* 0x0000001e1d147219 */ /* 0x188fe40000001205 */
[-C--:B------:R-:W-:Y:S02]  /*0d00*/  SHF.L.U32 R3, R3, R30.reuse, RZ ;  /* 0x0000001e03037219 */ /* 0x080fe400000006ff */
[----:B------:R-:W-:Y:S01]  /*0d10*/  SHF.R.U32.HI R5, RZ, R30, R5 ;  /* 0x0000001eff057219 */ /* 0x000fe20000011605 */
[----:B------:R-:W-:Y:S01]  /*0d20*/  IMAD.MOV.U32 R4, RZ, RZ, R20 ;  /* 0x000000ffff047224 */ /* 0x000fe200078e0014 */
[----:B------:R-:W-:Y:S01]  /*0d30*/  LOP3.LUT R12, RZ, R3, RZ, 0x33, !PT ;  /* 0x00000003ff0c7212 */ /* 0x000fe200078e33ff */
[----:B------:R-:W3:Y:S01]  /*0d40*/  LDC R25, c[0x0][0x610] ;  /* 0x00018400ff197b82 */ /* 0x000ee20000000800 */
[----:B------:R-:W-:Y:S05]  /*0d50*/  @!P0 BRA `(.L_x_10) ;  /* 0x0000000000288947 */ /* 0x000fea0003800000 */
[----:B------:R-:W4:Y:S02]  /*0d60*/  LDC R3, c[0x0][0x64c] ;  /* 0x00019300ff037b82 */ /* 0x000f240000000800 */
[----:B----4-:R-:W-:-:S05]  /*0d70*/  IADD3 R3, P0, R20, R3, RZ ;  /* 0x0000000314037210 */ /* 0x010fca0007f1e0ff */
        /* <DEDUP_REMOVED lines=8> */
.L_x_10:
[----:B-1----:R-:W-:Y:S01]  /*0e00*/  SHF.R.U64 R4, R4, R15, R5 ;  /* 0x0000000f04047219 */ /* 0x002fe20000001205 */
[----:B0-----:R-:W-:Y:S01]  /*0e10*/  VIADD R5, R26, 0xffffffff ;  /* 0xffffffff1a057836 */ /* 0x001fe20000000000 */
[----:B------:R-:W-:Y:S01]  /*0e20*/  SHF.L.U32 R3, R23, R30, RZ ;  /* 0x0000001e17037219 */ /* 0x000fe200000006ff */
[----:B------:R-:W-:Y:S01]  /*0e30*/  IMAD.MOV.U32 R23, RZ, RZ, R27 ;  /* 0x000000ffff177224 */ /* 0x000fe200078e001b */
[----:B------:R-:W-:Y:S01]  /*0e40*/  LOP3.LUT R12, R29, R12, RZ, 0xc0, !PT ;  /* 0x0000000c1d0c7212 */ /* 0x000fe200078ec0ff */
[----:B------:R-:W-:Y:S01]  /*0e50*/  IMAD.MOV R8, RZ, RZ, -R4 ;  /* 0x000000ffff087224 */ /* 0x000fe200078e0a04 */
[----:B------:R-:W-:-:S03]  /*0e60*/  SEL R7, R7, R24, !P1 ;  /* 0x0000001807077207 */ /* 0x000fc60004800000 */
[----:B------:R-:W-:Y:S01]  /*0e70*/  IMAD R12, R3, R4, R12 ;  /* 0x00000004030c7224 */ /* 0x000fe200078e020c */
[----:B------:R-:W-:Y:S01]  /*0e80*/  LOP3.LUT R4, R14, R5, RZ, 0xc0, !PT ;  /* 0x000000050e047212 */ /* 0x000fe200078ec0ff */
[----:B--2---:R-:W-:Y:S02]  /*0e90*/  IMAD R3, R8, R21, R20 ;  /* 0x0000001508037224 */ /* 0x004fe400078e0214 */
[----:B---3--:R-:W-:Y:S02]  /*0ea0*/  IMAD R7, R12, R25, R7 ;  /* 0x000000190c077224 */ /* 0x008fe400078e0207 */
[----:B------:R-:W-:Y:S02]  /*0eb0*/  IMAD.MOV.U32 R5, RZ, RZ, 0x1 ;  /* 0x00000001ff057424 */ /* 0x000fe400078e00ff */
[----:B------:R-:W-:-:S03]  /*0ec0*/  IMAD R4, R3, R26, R4 ;  /* 0x0000001a03047224 */ /* 0x000fc600078e0204 */
[----:B------:R-:W-:Y:S02]  /*0ed0*/  PRMT R3, R5, 0x7610, R3 ;  /* 0x0000761005037816 */ /* 0x000fe40000000003 */
[----:B------:R-:W-:Y:S02]  /*0ee0*/  SEL R103, R4, R7, !P1 ;  /* 0x0000000704677207 */ /* 0x000fe40004800000 */
[----:B------:R-:W-:-:S07]  /*0ef0*/  SEL R113, R7, R4, !P1 ;  /* 0x0000000407717207 */ /* 0x000fce0004800000 */
.L_x_8:
[----:B------:R-:W-:-:S08]  /*0f00*/  NOP ;  /* 0x0000000000007918 */ /* 0x000fd00000000000 */
[----:B------:R-:W0:Y:S02]  /*0f10*/  USETMAXREG.TRY_ALLOC.CTAPOOL UP0, 0xe8 ;  /* 0x000000e8000079c8 */ /* 0x000e240008000600 */
[----:B0-----:R-:W-:-:S13]  /*0f20*/  PLOP3.LUT P0, PT, PT, PT, UP0, 0x80, 0x0 ;  /* 0x000000000000781c */ /* 0x001fda0003f0f008 */
[----:B------:R-:W-:Y:S05]  /*0f30*/  @!P0 BRA `(.L_x_8) ;  /* 0xfffffffc00f08947 */ /* 0x000fea000383ffff */
[----:B------:R-:W-:Y:S01]  /*0f40*/  ULDC.64 UR4, c[0x0][0x598] ;  /* 0x0001660000047ab9 */ /* 0x000fe20000000a00 */
[----:B------:R-:W-:Y:S01]  /*0f50*/  ULDC.64 UR36, c[0x0][0x208] ;  /* 0x0000820000247ab9 */ /* 0x000fe20000000a00 */
[----:B------:R-:W-:-:S04]  /*0f60*/  ISETP.NE.U32.AND P0, PT, RZ, UR4, PT ;  /* 0x00000004ff007c0c */ /* 0x000fc8000bf05070 */
[----:B------:R-:W-:-:S13]  /*0f70*/  ISETP.NE.AND.EX P0, PT, RZ, UR5, PT, P0 ;  /* 0x00000005ff007c0c */ /* 0x000fda000bf05300 */
[----:B------:R-:W-:Y:S05]  /*0f80*/  @!P0 BRA `(.L_x_11) ;  /* 0x00000000001c8947 */ /* 0x000fea0003800000 */
[----:B------:R-:W0:Y:S02]  /*0f90*/  LDC.64 R4, c[0x0][0x598] ;  /* 0x00016600ff047b82 */ /* 0x000e240000000a00 */
[----:B0-----:R-:W2:Y:S02]  /*0fa0*/  LDG.E.64 R4, desc[UR36][R4.64] ;  /* 0x0000002404047981 */ /* 0x001ea4000c1e1b00 */
[----:B--2---:R-:W-:-:S04]  /*0fb0*/  ISETP.NE.U32.AND P0, PT, R4, RZ, PT ;  /* 0x000000ff0400720c */ /* 0x004fc80003f05070 */
[----:B------:R-:W-:-:S13]  /*0fc0*/  ISETP.NE.AND.EX P0, PT, R5, RZ, PT, P0 ;  /* 0x000000ff0500720c */ /* 0x000fda0003f05300 */
[----:B------:R-:W-:Y:S05]  /*0fd0*/  @!P0 BRA `(.L_x_11) ;  /* 0x0000000000088947 */ /* 0x000fea0003800000 */
[----:B------:R0:W5:Y:S01]  /*0fe0*/  LD.E R90, desc[UR36][R4.64] ;  /* 0x00000024045a7980 */ /* 0x000162000c101900 */
[----:B------:R-:W-:Y:S05]  /*0ff0*/  BRA `(.L_x_12) ;  /* 0x0000000000247947 */ /* 0x000fea0003800000 */
.L_x_11:
[----:B------:R-:W-:Y:S02]  /*1000*/  ULDC.64 UR4, c[0x0][0x588] ;  /* 0x0001620000047ab9 */ /* 0x000fe40000000a00 */
[----:B------:R-:W-:-:S04]  /*1010*/  ISETP.NE.U32.AND P0, PT, RZ, UR4, PT ;  /* 0x00000004ff007c0c */ /* 0x000fc8000bf05070 */
[----:B------:R-:W-:-:S13]  /*1020*/  ISETP.NE.AND.EX P0, PT, RZ, UR5, PT, P0 ;  /* 0x00000005ff007c0c */ /* 0x000fda000bf05300 */
[----:B------:R-:W-:Y:S05]  /*1030*/  @!P0 BRA `(.L_x_13) ;  /* 0x00000000000c8947 */ /* 0x000fea0003800000 */
[----:B------:R-:W0:Y:S02]  /*1040*/  LDC.64 R90, c[0x0][0x588] ;  /* 0x00016200ff5a7b82 */ /* 0x000e240000000a00 */
[----:B0-----:R1:W5:Y:S01]  /*1050*/  LDG.E R90, desc[UR36][R90.64] ;  /* 0x000000245a5a7981 */ /* 0x001362000c1e1900 */
[----:B------:R-:W-:Y:S05]  /*1060*/  BRA `(.L_x_12) ;  /* 0x0000000000087947 */ /* 0x000fea0003800000 */
.L_x_13:
[----:B------:R-:W-:Y:S02]  /*1070*/  ULDC UR4, c[0x0][0x580] ;  /* 0x0001600000047ab9 */ /* 0x000fe40000000800 */
[----:B------:R-:W-:-:S07]  /*1080*/  IMAD.U32 R90, RZ, RZ, UR4 ;  /* 0x00000004ff5a7e24 */ /* 0x000fce000f8e00ff */
.L_x_12:
[----:B------:R-:W-:Y:S02]  /*1090*/  ULDC.64 UR4, c[0x0][0x5a0] ;  /* 0x0001680000047ab9 */ /* 0x000fe40000000a00 */
[----:B------:R-:W-:-:S04]  /*10a0*/  ISETP.NE.U32.AND P0, PT, RZ, UR4, PT ;  /* 0x00000004ff007c0c */ /* 0x000fc8000bf05070 */
[----:B------:R-:W-:-:S13]  /*10b0*/  ISETP.NE.AND.EX P0, PT, RZ, UR5, PT, P0 ;  /* 0x00000005ff007c0c */ /* 0x000fda000bf05300 */
[----:B------:R-:W-:Y:S05]  /*10c0*/  @!P0 BRA `(.L_x_14) ;  /* 0x00000000001c8947 */ /* 0x000fea0003800000 */
[----:B0-----:R-:W0:Y:S02]  /*10d0*/  LDC.64 R4, c[0x0][0x5a0] ;  /* 0x00016800ff047b82 */ /* 0x001e240000000a00 */
[----:B0-----:R-:W2:Y:S02]  /*10e0*/  LDG.E.64 R4, desc[UR36][R4.64] ;  /* 0x0000002404047981 */ /* 0x001ea4000c1e1b00 */
[----:B--2---:R-:W-:-:S04]  /*10f0*/  ISETP.NE.U32.AND P0, PT, R4, RZ, PT ;  /* 0x000000ff0400720c */ /* 0x004fc80003f05070 */
[----:B------:R-:W-:-:S13]  /*1100*/  ISETP.NE.AND.EX P0, PT, R5, RZ, PT, P0 ;  /* 0x000000ff0500720c */ /* 0x000fda0003f05300 */
[----:B------:R-:W-:Y:S05]  /*1110*/  @!P0 BRA `(.L_x_14) ;  /* 0x0000000000088947 */ /* 0x000fea0003800000 */
[----:B-1----:R0:W5:Y:S01]  /*1120*/  LD.E R91, desc[UR36][R4.64] ;  /* 0x00000024045b7980 */ /* 0x002162000c101900 */
[----:B------:R-:W-:Y:S05]  /*1130*/  BRA `(.L_x_15) ;  /* 0x0000000000247947 */ /* 0x000fea0003800000 */
.L_x_14:
[----:B------:R-:W-:Y:S02]  /*1140*/  ULDC.64 UR4, c[0x0][0x590] ;  /* 0x0001640000047ab9 */ /* 0x000fe40000000a00 */
[----:B------:R-:W-:-:S04]  /*1150*/  ISETP.NE.U32.AND P0, PT, RZ, UR4, PT ;  /* 0x00000004ff007c0c */ /* 0x000fc8000bf05070 */
[----:B------:R-:W-:-:S13]  /*1160*/  ISETP.NE.AND.EX P0, PT, RZ, UR5, PT, P0 ;  /* 0x00000005ff007c0c */ /* 0x000fda000bf05300 */
[----:B------:R-:W-:Y:S05]  /*1170*/  @!P0 BRA `(.L_x_16) ;  /* 0x00000000000c8947 */ /* 0x000fea0003800000 */
[----:B0-----:R-:W1:Y:S02]  /*1180*/  LDC.64 R4, c[0x0][0x590] ;  /* 0x00016400ff047b82 */ /* 0x001e640000000a00 */
[----:B-1----:R1:W5:Y:S01]  /*1190*/  LDG.E R91, desc[UR36][R4.64] ;  /* 0x00000024045b7981 */ /* 0x002362000c1e1900 */
[----:B------:R-:W-:Y:S05]  /*11a0*/  BRA `(.L_x_15) ;  /* 0x0000000000087947 */ /* 0x000fea0003800000 */
.L_x_16:
[----:B------:R-:W-:Y:S02]  /*11b0*/  ULDC UR4, c[0x0][0x584] ;  /* 0x0001610000047ab9 */ /* 0x000fe40000000800 */
[----:B-1----:R-:W-:-:S07]  /*11c0*/  IMAD.U32 R91, RZ, RZ, UR4 ;  /* 0x00000004ff5b7e24 */ /* 0x002fce000f8e00ff */
.L_x_15:
[----:B------:R-:W-:-:S13]  /*11d0*/  LOP3.LUT P0, RZ, R3, 0xff, RZ, 0xc0, !PT ;  /* 0x000000ff03ff7812 */ /* 0x000fda000780c0ff */
[----:B------:R-:W-:Y:S05]  /*11e0*/  @!P0 EXIT ;  /* 0x000000000000894d */ /* 0x000fea0003800000 */
[----:B------:R-:W2:Y:S01]  /*11f0*/  LDC R96, c[0x0][0x658] ;  /* 0x00019600ff607b82 */ /* 0x000ea20000000800 */
[----:B------:R-:W-:Y:S01]  /*1200*/  ULDC.64 UR6, c[0x0][0x288] ;  /* 0x0000a20000067ab9 */ /* 0x000fe20000000a00 */
[----:B------:R-:W-:Y:S01]  /*1210*/  LOP3.LUT R6, R6, 0x1, RZ, 0xc0, !PT ;  /* 0x0000000106067812 */ /* 0x000fe200078ec0ff */
[----:B------:R-:W-:Y:S01]  /*1220*/  UIADD3 UR4, UR7, 0x3f, URZ ;  /* 0x0000003f07047890 */ /* 0x000fe2000fffe03f */
[----:B------:R-:W-:Y:S01]  /*1230*/  SHF.R.U32.HI R3, RZ, 0x2, R98 ;  /* 0x00000002ff037819 */ /* 0x000fe20000011662 */
[----:B01----:R-:W-:Y:S01]  /*1240*/  IMAD.MOV.U32 R5, RZ, RZ, -0x1 ;  /* 0xffffffffff057424 */ /* 0x003fe200078e00ff */
[----:B------:R-:W-:Y:S01]  /*1250*/  SHF.R.U32.HI R0, RZ, 0x1, R0 ;  /* 0x00000001ff007819 */ /* 0x000fe20000011600 */
[----:B------:R-:W-:Y:S01]  /*1260*/  USHF.R.S32.HI UR5, URZ, 0x1f, UR4 ;  /* 0x0000001f3f057899 */ /* 0x000fe20008011404 */
[----:B------:R-:W0:Y:S01]  /*1270*/  LDC.64 R92, c[0x0][0x5c8] ;  /* 0x00017200ff5c7b82 */ /* 0x000e220000000a00 */
[----:B------:R-:W-:Y:S01]  /*1280*/  IMAD.SHL.U32 R88, R6, 0x40, RZ ;  /* 0x0000004006587824 */ /* 0x000fe200078e00ff */
[----:B------:R-:W-:Y:S01]  /*1290*/  LOP3.LUT R3, R3, 0x7, RZ, 0xc0, !PT ;  /* 0x0000000703037812 */ /* 0x000fe200078ec0ff */
[----:B------:R-:W-:Y:S01]  /*12a0*/  ULEA.HI UR5, UR5, UR4, URZ, 0x6 ;  /* 0x0000000405057291 */ /* 0x000fe2000f8f303f */
[----:B------:R-:W-:Y:S01]  /*12b0*/  LOP3.LUT R0, R0, 0x30, RZ, 0xc0, !PT ;  /* 0x0000003000007812 */ /* 0x000fe200078ec0ff */
[----:B------:R-:W-:Y:S01]  /*12c0*/  IMAD.MOV.U32 R7, RZ, RZ, 0x1 ;  /* 0x00000001ff077424 */ /* 0x000fe200078e00ff */
[--C-:B------:R-:W-:Y:S01]  /*12d0*/  LOP3.LUT R88, R88, 0x40, R3.reuse, 0xe2, !PT ;  /* 0x0000004058587812 */ /* 0x100fe200078ee203 */
[----:B------:R-:W-:Y:S01]  /*12e0*/  USHF.R.S32.HI UR43, URZ, 0x6, UR5 ;  /* 0x000000063f2b7899 */ /* 0x000fe20008011405 */
[----:B------:R-:W1:Y:S01]  /*12f0*/  LDC R100, c[0x0][0x600] ;  /* 0x00018000ff647b82 */ /* 0x000e620000000800 */
[----:B------:R-:W-:Y:S01]  /*1300*/  IADD3 R3, RZ, -R0, -R3 ;  /* 0x80000000ff037210 */ /* 0x000fe20007ffe803 */
[----:B------:R-:W-:Y:S01]  /*1310*/  IMAD.U32 R4, RZ, RZ, UR6 ;  /* 0x00000006ff047e24 */ /* 0x000fe2000f8e00ff */
[C---:B------:R-:W-:Y:S01]  /*1320*/  LOP3.LUT R97, R98.reuse, 0x3, RZ, 0xc0, !PT ;  /* 0x0000000362617812 */ /* 0x040fe200078ec0ff */
[----:B------:R-:W-:Y:S01]  /*1330*/  UISETP.LT.AND UP0, UPT, UR43, 0x1, UPT ;  /* 0x000000012b00788c */ /* 0x000fe2000bf01270 */
[----:B------:R-:W-:Y:S01]  /*1340*/  LOP3.LUT R99, R98, 0x80, RZ, 0xc0, !PT ;  /* 0x0000008062637812 */ /* 0x000fe200078ec0ff */
[----:B------:R-:W-:Y:S01]  /*1350*/  IMAD R3, R6, -0x40, R3 ;  /* 0xffffffc006037824 */ /* 0x000fe200078e0203 */
[----:B------:R-:W-:Y:S01]  /*1360*/  ULDC UR4, c[0x0][0x284] ;  /* 0x0000a10000047ab9 */ /* 0x000fe20000000800 */
[----:B--2---:R-:W-:Y:S01]  /*1370*/  SHF.L.U32 R5, R5, R96, RZ ;  /* 0x0000006005057219 */ /* 0x004fe200000006ff */
[----:B------:R-:W-:Y:S01]  /*1380*/  USEL UR44, UR43, 0x1, UP0 ;  /* 0x000000012b2c7887 */ /* 0x000fe20008000000 */
[----:B------:R-:W-:Y:S01]  /*1390*/  IMAD R97, R97, -0x2, R4 ;  /* 0xfffffffe61617824 */ /* 0x000fe200078e0204 */
[----:B------:R-:W-:Y:S01]  /*13a0*/  LOP3.LUT R88, R88, R0, RZ, 0xfc, !PT ;  /* 0x0000000058587212 */ /* 0x000fe200078efcff */
[----:B------:R-:W-:Y:S01]  /*13b0*/  IMAD.SHL.U32 R98, R98, 0x2, RZ ;  /* 0x0000000262627824 */ /* 0x000fe200078e00ff */
[----:B------:R-:W-:Y:S01]  /*13c0*/  SHF.L.U32 R96, R7, R96, RZ ;  /* 0x0000006007607219 */ /* 0x000fe200000006ff */
[----:B------:R-:W-:Y:S01]  /*13d0*/  VIADD R102, R3, UR4 ;  /* 0x0000000403667c36 */ /* 0x000fe20008000000 */
[----:B------:R-:W-:Y:S01]  /*13e0*/  LOP3.LUT R118, R18, 0x1, RZ, 0xfc, !PT ;  /* 0x0000000112767812 */ /* 0x000fe200078efcff */
[----:B------:R-:W-:Y:S01]  /*13f0*/  IMAD.MOV.U32 R89, RZ, RZ, RZ ;  /* 0x000000ffff597224 */ /* 0x000fe200078e00ff */
[C-C-:B0-----:R-:W-:Y:S01]  /*1400*/  SHF.L.U64.HI R94, R92.reuse, 0x7, R93.reuse ;  /* 0x000000075c5e7819 */ /* 0x141fe2000001025d */
[----:B------:R-:W-:Y:S01]  /*1410*/  UIADD3 UR44, UR43, -UR44, URZ ;  /* 0x8000002c2b2c7290 */ /* 0x000fe2000fffe03f */
[C---:B------:R-:W-:Y:S01]  /*1420*/  SHF.L.U64.HI R95, R92.reuse, 0x3, R93 ;  /* 0x000000035c5f7819 */ /* 0x040fe2000001025d */
[C---:B------:R-:W-:Y:S01]  /*1430*/  IMAD.SHL.U32 R93, R92.reuse, 0x80, RZ ;  /* 0x000000805c5d7824 */ /* 0x040fe200078e00ff */
[----:B------:R-:W-:Y:S01]  /*1440*/  SHF.R.U32.HI R99, RZ, 0x7, R99 ;  /* 0x00000007ff637819 */ /* 0x000fe20000011663 */
[----:B------:R-:W-:Y:S01]  /*1450*/  IMAD.SHL.U32 R92, R92, 0x8, RZ ;  /* 0x000000085c5c7824 */ /* 0x000fe200078e00ff */
[----:B------:R-:W-:Y:S01]  /*1460*/  LOP3.LUT R101, RZ, R5, RZ, 0x33, !PT ;  /* 0x00000005ff657212 */ /* 0x000fe200078e33ff */
[----:B-1----:R-:W-:Y:S01]  /*1470*/  VIADD R100, R100, 0xffffffff ;  /* 0xffffffff64647836 */ /* 0x002fe20000000000 */
[----:B------:R-:W-:Y:S01]  /*1480*/  UMOV UR40, URZ ;  /* 0x0000003f00287c82 */ /* 0x000fe20008000000 */
[----:B------:R-:W-:-:S05]  /*1490*/  UMOV UR42, URZ ;  /* 0x0000003f002a7c82 */ /* 0x000fca0008000000 */
.L_x_160:
[----:B0-----:R-:W0:Y:S01]  /*14a0*/  SHFL.IDX PT, R0, R99, RZ, 0x1f ;  /* 0x00001fff63007589 */ /* 0x001e2200000e0000 */
[----:B-1----:R-:W1:Y:S01]  /*14b0*/  S2UR UR7, SR_CgaCtaId ;  /* 0x00000000000779c3 */ /* 0x002e620000008800 */
[----:B------:R-:W-:Y:S01]  /*14c0*/  UMOV UR6, 0x400 ;  /* 0x0000040000067882 */ /* 0x000fe20000000000 */
[----:B0-----:R-:W-:Y:S01]  /*14d0*/  R2UR UR4, R0 ;  /* 0x00000000000472ca */ /* 0x001fe200000e0000 */
[----:B-1----:R-:W-:-:S12]  /*14e0*/  ULEA UR6, UR7, UR6, 0x18 ;  /* 0x0000000607067291 */ /* 0x002fd8000f8ec03f */
[----:B------:R-:W-:-:S04]  /*14f0*/  ULEA.HI UR5, UR4, UR4, URZ, 0x1 ;  /* 0x0000000404057291 */ /* 0x000fc8000f8f083f */
[----:B------:R-:W-:-:S04]  /*1500*/  ULOP3.LUT UR5, UR5, 0x7fffe, URZ, 0xc0, !UPT ;  /* 0x0007fffe05057892 */ /* 0x000fc8000f8ec03f */
[----:B------:R-:W-:-:S03]  /*1510*/  UIADD3 UR5, UR4, -UR5, URZ ;  /* 0x8000000504057290 */ /* 0x000fc6000fffe03f */
[----:B------:R-:W-:Y:S01]  /*1520*/  ULDC UR4, c[0x0][0x28c] ;  /* 0x0000a30000047ab9 */ /* 0x000fe20000000800 */
[----:B------:R-:W-:Y:S01]  /*1530*/  ULEA UR5, UR5, UR6, 0xd ;  /* 0x0000000605057291 */ /* 0x000fe2000f8e683f */
[----:B------:R-:W-:-:S03]  /*1540*/  ISETP.LT.AND P0, PT, RZ, UR4, PT ;  /* 0x00000004ff007c0c */ /* 0x000fc6000bf01270 */
[----:B------:R-:W-:-:S04]  /*1550*/  UIADD3 UR5, UR5, 0x100, URZ ;  /* 0x0000010005057890 */ /* 0x000fc8000fffe03f */
[----:B------:R-:W-:-:S04]  /*1560*/  USHF.R.U32.HI UR5, URZ, 0x4, UR5 ;  /* 0x000000043f057899 */ /* 0x000fc80008011605 */
[----:B------:R-:W-:-:S04]  /*1570*/  ULOP3.LUT UR5, UR5, 0x3fff, URZ, 0xc0, !UPT ;  /* 0x00003fff05057892 */ /* 0x000fc8000f8ec03f */
[----:B------:R-:W-:Y:S01]  /*1580*/  ULOP3.LUT UR45, UR5, 0x10000, URZ, 0xfc, !UPT ;  /* 0x00010000052d7892 */ /* 0x000fe2000f8efc3f */
[----:B--234-:R-:W-:Y:S11]  /*1590*/  @P0 BRA `(.L_x_17) ;  /* 0x0000000000400947 */ /* 0x01cff60003800000 */
[----:B------:R-:W-:Y:S01]  /*15a0*/  MOV R0, 0x0 ;  /* 0x0000000000007802 */ /* 0x000fe20000000f00 */
[----:B------:R-:W-:Y:S01]  /*15b0*/  ULDC.64 UR4, c[0x4][0x68] ;  /* 0x01001a0000047ab9 */ /* 0x000fe20000000a00 */
[----:B------:R-:W-:Y:S01]  /*15c0*/  ULDC.64 UR6, c[0x4][0x8] ;  /* 0x0100020000067ab9 */ /* 0x000fe20000000a00 */
[----:B------:R-:W-:Y:S01]  /*15d0*/  IMAD.U32 R4, RZ, RZ, UR4 ;  /* 0x00000004ff047e24 */ /* 0x000fe2000f8e00ff */
[----:B------:R0:W1:Y:S01]  /*15e0*/  LDC.64 R14, c[0x4][R0] ;  /* 0x01000000000e7b82 */ /* 0x0000620000000a00 */
[----:B------:R-:W-:Y:S01]  /*15f0*/  IMAD.U32 R5, RZ, RZ, UR5 ;  /* 0x00000005ff057e24 */ /* 0x000fe2000f8e00ff */
[----:B------:R-:W-:Y:S01]  /*1600*/  ULDC.64 UR4, c[0x4][0x70] ;  /* 0x01001c0000047ab9 */ /* 0x000fe20000000a00 */
[----:B------:R-:W-:Y:S02]  /*1610*/  IMAD.U32 R10, RZ, RZ, UR6 ;  /* 0x00000006ff0a7e24 */ /* 0x000fe4000f8e00ff */
[----:B------:R-:W-:Y:S02]  /*1620*/  IMAD.U32 R6, RZ, RZ, UR4 ;  /* 0x00000004ff067e24 */ /* 0x000fe4000f8e00ff */
[----:B------:R-:W-:-:S02]  /*1630*/  IMAD.U32 R7, RZ, RZ, UR5 ;  /* 0x00000005ff077e24 */ /* 0x000fc4000f8e00ff */
[----:B------:R-:W-:Y:S02]  /*1640*/  IMAD.U32 R11, RZ, RZ, UR7 ;  /* 0x00000007ff0b7e24 */ /* 0x000fe4000f8e00ff */
[----:B------:R-:W-:Y:S02]  /*1650*/  IMAD.MOV.U32 R8, RZ, RZ, 0x1e1 ;  /* 0x000001e1ff087424 */ /* 0x000fe400078e00ff */
[----:B------:R-:W-:Y:S02]  /*1660*/  IMAD.MOV.U32 R12, RZ, RZ, 0x1 ;  /* 0x00000001ff0c7424 */ /* 0x000fe400078e00ff */
[----:B0-----:R-:W-:-:S07]  /*1670*/  IMAD.MOV.U32 R13, RZ, RZ, RZ ;  /* 0x000000ffff0d7224 */ /* 0x001fce00078e00ff */
[----:B------:R-:W-:-:S07]  /*1680*/  LEPC R20, `(.L_x_17) ;  /* 0x000000001014794e */ /* 0x000fce0000000000 */
[----:B-1---5:R-:W-:Y:S05]  /*1690*/  CALL.ABS.NOINC R14 ;  /* 0x000000000e007343 */ /* 0x022fea0003c00000 */
.L_x_17:
[----:B------:R-:W-:-:S13]  /*16a0*/  ISETP.NE.AND P0, PT, R118, 0x3, PT ;  /* 0x000000037600780c */ /* 0x000fda0003f05270 */
[----:B------:R-:W-:Y:S05]  /*16b0*/  @!P0 BRA `(.L_x_18) ;  /* 0x0000000000048947 */ /* 0x000fea0003800000 */
[----:B------:R-:W-:Y:S01]  /*16c0*/  BPT.TRAP 0x1 ;  /* 0x000000040000795c */ /* 0x000fe20000300000 */
.L_x_18:
[----:B------:R-:W0:Y:S01]  /*16d0*/  S2UR UR5, SR_CgaCtaId ;  /* 0x00000000000579c3 */ /* 0x000e220000008800 */
[----:B------:R-:W-:Y:S01]  /*16e0*/  UMOV UR4, 0x400 ;  /* 0x0000040000047882 */ /* 0x000fe20000000000 */
[----:B------:R-:W-:Y:S02]  /*16f0*/  IMAD.U32 R0, RZ, RZ, UR40 ;  /* 0x00000028ff007e24 */ /* 0x000fe4000f8e00ff */
[----:B------:R-:W-:-:S03]  /*1700*/  IMAD.U32 R3, RZ, RZ, UR42 ;  /* 0x0000002aff037e24 */ /* 0x000fc6000f8e00ff */
[----:B------:R-:W-:Y:S01]  /*1710*/  SHF.L.U32 R0, R0, 0x1f, RZ ;  /* 0x0000001f00007819 */ /* 0x000fe200000006ff */
[----:B0-----:R-:W-:-:S06]  /*1720*/  ULEA UR4, UR5, UR4, 0x18 ;  /* 0x0000000405047291 */ /* 0x001fcc000f8ec03f */
[----:B------:R-:W-:-:S04]  /*1730*/  IMAD.U32 R6, RZ, RZ, UR4 ;  /* 0x00000004ff067e24 */ /* 0x000fc8000f8e00ff */
[----:B------:R-:W-:-:S04]  /*1740*/  IMAD R3, R3, 0x8, R6 ;  /* 0x0000000803037824 */ /* 0x000fc800078e0206 */
[----:B------:R0:W1:Y:S01]  /*1750*/  SYNCS.PHASECHK.TRANS64.TRYWAIT P1, [R3+URZ], R0 ;  /* 0x00000000030075a7 */ /* 0x000062000802017f */
[----:B------:R-:W-:Y:S05]  /*1760*/  @!P0 BRA `(.L_x_19) ;  /* 0x0000000000048947 */ /* 0x000fea0003800000 */
[----:B------:R-:W-:Y:S01]  /*1770*/  BPT.TRAP 0x1 ;  /* 0x000000040000795c */ /* 0x000fe20000300000 */
.L_x_19:
[----:B------:R-:W-:-:S05]  /*1780*/  IMAD.U32 R4, RZ, RZ, UR44 ;  /* 0x0000002cff047e24 */ /* 0x000fca000f8e00ff */
[----:B------:R-:W-:Y:S01]  /*1790*/  ISETP.GE.AND P2, PT, R4, 0x1, PT ;  /* 0x000000010400780c */ /* 0x000fe20003f46270 */
[----:B-1----:R-:W-:-:S12]  /*17a0*/  @P1 BRA `(.L_x_20) ;  /* 0x0000000000081947 */ /* 0x002fd80003800000 */
[----:B------:R-:W1:Y:S02]  /*17b0*/  SYNCS.PHASECHK.TRANS64.TRYWAIT P1, [R3+URZ], R0 ;  /* 0x00000000030075a7 */ /* 0x000e64000802017f */
[----:B-1----:R-:W-:Y:S05]  /*17c0*/  @!P1 BRA `(.L_x_21) ;  /* 0x0000007400c49947 */ /* 0x002fea0003800000 */
.L_x_20:
[----:B------:R-:W-:Y:S05]  /*17d0*/  WARPSYNC.ALL ;  /* 0x0000000000007948 */ /* 0x000fea0003800000 */
[----:B------:R-:W-:Y:S01]  /*17e0*/  R2UR UR4, R6 ;  /* 0x00000000060472ca */ /* 0x000fe200000e0000 */
[----:B------:R-:W-:Y:S01]  /*17f0*/  ULEA UR8, UR42, UR45, 0xc ;  /* 0x0000002d2a087291 */ /* 0x000fe2000f8e603f */
[----:B------:R-:W-:Y:S01]  /*1800*/  WARPGROUP.ARRIVE ;  /* 0x00000000000079c5 */ /* 0x000fe20000000000 */
[----:B------:R-:W-:Y:S01]  /*1810*/  UMOV UR9, 0x40000040 ;  /* 0x4000004000097882 */ /* 0x000fe20000000000 */
[----:B------:R-:W-:Y:S01]  /*1820*/  UMOV UR11, 0x40000040 ;  /* 0x40000040000b7882 */ /* 0x000fe20000000000 */
[----:B------:R-:W-:Y:S01]  /*1830*/  UIADD3 UR12, UR8, 0x400, URZ ;  /* 0x00000400080c7890 */ /* 0x000fe2000fffe03f */
[----:B------:R-:W-:Y:S01]  /*1840*/  UMOV UR15, UR11 ;  /* 0x0000000b000f7c82 */ /* 0x000fe20008000000 */
[----:B------:R-:W-:Y:S01]  /*1850*/  UMOV UR13, 0x40000040 ;  /* 0x40000040000d7882 */ /* 0x000fe20000000000 */
[----:B------:R-:W-:-:S05]  /*1860*/  UIADD3 UR5, UR8, 0x402, URZ ;  /* 0x0000040208057890 */ /* 0x000fca000fffe03f */
[----:B------:R-:W-:-:S04]  /*1870*/  UIADD3 UR4, UR4, 0x20100, URZ ;  /* 0x0002010004047890 */ /* 0x000fc8000fffe03f */
[----:B------:R-:W-:-:S04]  /*1880*/  USHF.R.U32.HI UR4, URZ, 0x4, UR4 ;  /* 0x000000043f047899 */ /* 0x000fc80008011604 */
[----:B------:R-:W-:-:S04]  /*1890*/  ULOP3.LUT UR4, UR4, 0x3fff, URZ, 0xc0, !UPT ;  /* 0x00003fff04047892 */ /* 0x000fc8000f8ec03f */
[----:B------:R-:W-:-:S04]  /*18a0*/  ULOP3.LUT UR4, UR4, 0x10000, URZ, 0xfc, !UPT ;  /* 0x0001000004047892 */ /* 0x000fc8000f8efc3f */
[----:B------:R-:W-:-:S07]  /*18b0*/  ULEA UR6, UR42, UR4, 0xa ;  /* 0x000000042a067291 */ /* 0x000fce000f8e503f */
[----:B------:R-:W-:Y:S02]  /*18c0*/  UMOV UR10, UR6 ;  /* 0x00000006000a7c82 */ /* 0x000fe40008000000 */
[----:B------:R-:W-:Y:S01]  /*18d0*/  HGMMA.64x64x8.F32.TF32 R56, gdesc[UR8], RZ, !UPT, gsb0 ;  /* 0x04e00000083879f0 */ /* 0x000fe2000c0028ff */
[----:B------:R-:W-:Y:S01]  /*18e0*/  UMOV UR14, UR10 ;  /* 0x0000000a000e7c82 */ /* 0x000fe20008000000 */
[----:B------:R-:W-:Y:S01]  /*18f0*/  UIADD3 UR10, UR6, 0x206, URZ ;  /* 0x00000206060a7890 */ /* 0x000fe2000fffe03f */
[----:B------:R-:W-:Y:S01]  /*1900*/  UMOV UR9, 0x40000040 ;  /* 0x4000004000097882 */ /* 0x000fe20000000000 */
[----:B------:R-:W-:Y:S01]  /*1910*/  UMOV UR11, 0x40000040 ;  /* 0x40000040000b7882 */ /* 0x000fe20000000000 */
[----:B------:R-:W-:Y:S02]  /*1920*/  WARPGROUP.DEPBAR.LE gsb0, 0x0 ;  /* 0x00008000000079c5 */ /* 0x000fe40000010000 */
[----:B------:R-:W-:-:S06]  /*1930*/  WARPGROUP.ARRIVE ;  /* 0x00000000000079c5 */ /* 0x000fcc0000000000 */
[----:B------:R-:W-:Y:S01]  /*1940*/  HGMMA.64x64x8.F32.TF32 R24, gdesc[UR12], RZ, !UPT, gsb0 ;  /* 0x04e000000c1879f0 */ /* 0x000fe2000c0028ff */
[----:B------:R-:W-:Y:S02]  /*1950*/  UIADD3 UR12, UR8, 0x2, URZ ;  /* 0x00000002080c7890 */ /* 0x000fe4000fffe03f */
[----:B------:R-:W-:Y:S01]  /*1960*/  UIADD3 UR14, UR6, 0x2, URZ ;  /* 0x00000002060e7890 */ /* 0x000fe2000fffe03f */
[----:B------:R-:W-:Y:S01]  /*1970*/  UMOV UR13, 0x40000040 ;  /* 0x40000040000d7882 */ /* 0x000fe20000000000 */
[----:B------:R-:W-:Y:S01]  /*1980*/  UMOV UR15, 0x40000040 ;  /* 0x40000040000f7882 */ /* 0x000fe20000000000 */
[----:B------:R-:W-:Y:S02]  /*1990*/  WARPGROUP.DEPBAR.LE gsb0, 0x0 ;  /* 0x00008000000079c5 */ /* 0x000fe40000010000 */
[----:B------:R-:W-:-:S06]  /*19a0*/  WARPGROUP.ARRIVE ;  /* 0x00000000000079c5 */ /* 0x000fcc0000000000 */
[----:B------:R-:W-:Y:S01]  /*19b0*/  HGMMA.64x64x8.F32.TF32 R56, gdesc[UR12], R56, gsb0 ;  /* 0x04e000000c3879f0 */ /* 0x000fe20008002838 */
[----:B------:R-:W-:Y:S01]  /*19c0*/  UMOV UR12, UR5 ;  /* 0x00000005000c7c82 */ /* 0x000fe20008000000 */
[----:B------:R-:W-:Y:S01]  /*19d0*/  UMOV UR13, 0x40000040 ;  /* 0x40000040000d7882 */ /* 0x000fe20000000000 */
[----:B------:R-:W-:Y:S01]  /*19e0*/  UIADD3 UR5, UR8, 0x404, URZ ;  /* 0x0000040408057890 */ /* 0x000fe2000fffe03f */
[----:B------:R-:W-:Y:S02]  /*19f0*/  WARPGROUP.DEPBAR.LE gsb0, 0x0 ;  /* 0x00008000000079c5 */ /* 0x000fe40000010000 */
[----:B------:R-:W-:-:S06]  /*1a00*/  WARPGROUP.ARRIVE ;  /* 0x00000000000079c5 */ /* 0x000fcc0000000000 */
[----:B------:R-:W-:Y:S01]  /*1a10*/  HGMMA.64x64x8.F32.TF32 R24, gdesc[UR12], R24, gsb0 ;  /* 0x04e000000c1879f0 */ /* 0x000fe20008002818 */
        /* <DEDUP_REMOVED lines=56> */
[----:B------:R-:W-:Y:S01]  /*1da0*/  UIADD3 UR6, UR8, 0xc06, URZ ;  /* 0x00000c0608067890 */ /* 0x000fe2000fffe03f */
[----:B------:R-:W-:Y:S02]  /*1db0*/  WARPGROUP.DEPBAR.LE gsb0, 0x0 ;  /* 0x00008000000079c5 */ /* 0x000fe40000010000 */
[----:B------:R-:W-:-:S06]  /*1dc0*/  WARPGROUP.ARRIVE ;  /* 0x00000000000079c5 */ /* 0x000fcc0000000000 */
[----:B------:R-:W-:Y:S01]  /*1dd0*/  HGMMA.64x64x8.F32.TF32 R56, gdesc[UR12], R56, gsb0 ;  /* 0x04e000000c3879f0 */ /* 0x000fe20008002838 */
[----:B------:R-:W-:Y:S01]  /*1de0*/  UMOV UR12, UR5 ;  /* 0x00000005000c7c82 */ /* 0x000fe20008000000 */
[----:B------:R-:W-:Y:S01]  /*1df0*/  UMOV UR13, 0x40000040 ;  /* 0x40000040000d7882 */ /* 0x000fe20000000000 */
[----:B------:R-:W-:-:S07]  /*1e00*/  UIADD3 UR5, UR8, 0x806, URZ ;  /* 0x0000080608057890 */ /* 0x000fce000fffe03f */
[----:B------:R-:W-:Y:S01]  /*1e10*/  UMOV UR8, UR5 ;  /* 0x0000000500087c82 */ /* 0x000fe20008000000 */
[----:B------:R-:W-:Y:S02]  /*1e20*/  WARPGROUP.DEPBAR.LE gsb0, 0x0 ;  /* 0x00008000000079c5 */ /* 0x000fe40000010000 */
[----:B------:R-:W-:-:S06]  /*1e30*/  WARPGROUP.ARRIVE ;  /* 0x00000000000079c5 */ /* 0x000fcc0000000000 */
[----:B------:R-:W-:Y:S03]  /*1e40*/  HGMMA.64x64x8.F32.TF32 R24, gdesc[UR12], R24, gsb0 ;  /* 0x04e000000c1879f0 */ /* 0x000fe60008002818 */
[----:B------:R-:W-:Y:S02]  /*1e50*/  WARPGROUP.DEPBAR.LE gsb0, 0x0 ;  /* 0x00008000000079c5 */ /* 0x000fe40000010000 */
[----:B------:R-:W-:-:S06]  /*1e60*/  WARPGROUP.ARRIVE ;  /* 0x00000000000079c5 */ /* 0x000fcc0000000000 */
[----:B------:R-:W-:Y:S01]  /*1e70*/  HGMMA.64x64x8.F32.TF32 R56, gdesc[UR8], R56, gsb0 ;  /* 0x04e00000083879f0 */ /* 0x000fe20008002838 */
[----:B------:R-:W-:Y:S01]  /*1e80*/  UMOV UR8, UR6 ;  /* 0x0000000600087c82 */ /* 0x000fe20008000000 */
[----:B------:R-:W-:Y:S01]  /*1e90*/  UMOV UR9, 0x40000040 ;  /* 0x4000004000097882 */ /* 0x000fe20000000000 */
[----:B------:R-:W-:Y:S02]  /*1ea0*/  WARPGROUP.DEPBAR.LE gsb0, 0x0 ;  /* 0x00008000000079c5 */ /* 0x000fe40000010000 */
[----:B------:R-:W-:-:S06]  /*1eb0*/  WARPGROUP.ARRIVE ;  /* 0x00000000000079c5 */ /* 0x000fcc0000000000 */
[----:B------:R-:W-:Y:S03]  /*1ec0*/  HGMMA.64x64x8.F32.TF32 R24, gdesc[UR8], R24, gsb0 ;  /* 0x04e00000081879f0 */ /* 0x000fe60008002818 */
[----:B------:R-:W-:Y:S02]  /*1ed0*/  WARPGROUP.DEPBAR.LE gsb0, 0x0 ;  /* 0x00008000000079c5 */ /* 0x000fe40000010000 */
[----:B------:R-:W-:Y:S05]  /*1ee0*/  @!P2 BRA `(.L_x_22) ;  /* 0x000000080058a947 */ /* 0x000fea0003800000 */
[----:B------:R-:W-:Y:S01]  /*1ef0*/  UIADD3 UR5, UR42, 0x1, URZ ;  /* 0x000000012a057890 */ /* 0x000fe2000fffe03f */
[----:B01----:R-:W-:Y:S02]  /*1f00*/  IMAD.U32 R0, RZ, RZ, UR44 ;  /* 0x0000002cff007e24 */ /* 0x003fe4000f8e00ff */
[----:B------:R-:W-:Y:S01]  /*1f10*/  IMAD.U32 R3, RZ, RZ, UR42 ;  /* 0x0000002aff037e24 */ /* 0x000fe2000f8e00ff */
[----:B------:R-:W-:-:S04]  /*1f20*/  UISETP.NE.AND UP0, UPT, UR5, 0x2, UPT ;  /* 0x000000020500788c */ /* 0x000fc8000bf05270 */
[----:B------:R-:W-:Y:S02]  /*1f30*/  USEL UR6, URZ, 0x1, UP0 ;  /* 0x000000013f067887 */ /* 0x000fe40008000000 */
[----:B------:R-:W-:Y:S02]  /*1f40*/  USEL UR5, UR5, URZ, UP0 ;  /* 0x0000003f05057287 */ /* 0x000fe40008000000 */
[----:B------:R-:W-:-:S06]  /*1f50*/  ULOP3.LUT UR6, UR40, UR6, URZ, 0x3c, !UPT ;  /* 0x0000000628067292 */ /* 0x000fcc000f8e3c3f */
[----:B------:R-:W-:-:S07]  /*1f60*/  IMAD.U32 R7, RZ, RZ, UR6 ;  /* 0x00000006ff077e24 */ /* 0x000fce000f8e00ff */
.L_x_29:
[----:B------:R-:W-:Y:S05]  /*1f70*/  @!P0 BRA `(.L_x_23) ;  /* 0x0000000000048947 */ /* 0x000fea0003800000 */
[----:B------:R-:W-:Y:S01]  /*1f80*/  BPT.TRAP 0x1 ;  /* 0x000000040000795c */ /* 0x000fe20000300000 */
.L_x_23:
[----:B------:R-:W0:Y:S01]  /*1f90*/  S2UR UR7, SR_CgaCtaId ;  /* 0x00000000000779c3 */ /* 0x000e220000008800 */
[----:B------:R-:W-:Y:S01]  /*1fa0*/  UMOV UR6, 0x400 ;  /* 0x0000040000067882 */ /* 0x000fe20000000000 */
[----:B------:R-:W-:Y:S01]  /*1fb0*/  IMAD.U32 R5, RZ, RZ, UR5 ;  /* 0x00000005ff057e24 */ /* 0x000fe2000f8e00ff */
[----:B------:R-:W-:Y:S01]  /*1fc0*/  SHF.L.U32 R4, R7, 0x1f, RZ ;  /* 0x0000001f07047819 */ /* 0x000fe200000006ff */
[----:B0-----:R-:W-:-:S06]  /*1fd0*/  ULEA UR6, UR7, UR6, 0x18 ;  /* 0x0000000607067291 */ /* 0x001fcc000f8ec03f */
[----:B------:R-:W-:-:S04]  /*1fe0*/  IMAD.U32 R6, RZ, RZ, UR6 ;  /* 0x00000006ff067e24 */ /* 0x000fc8000f8e00ff */
[----:B------:R-:W-:-:S04]  /*1ff0*/  IMAD R5, R5, 0x8, R6 ;  /* 0x0000000805057824 */ /* 0x000fc800078e0206 */
[----:B------:R0:W1:Y:S01]  /*2000*/  SYNCS.PHASECHK.TRANS64.TRYWAIT P1, [R5+URZ], R4 ;  /* 0x00000004050075a7 */ /* 0x000062000802017f */
[----:B------:R-:W-:Y:S05]  /*2010*/  @!P0 BRA `(.L_x_24) ;  /* 0x0000000000048947 */ /* 0x000fea0003800000 */
[----:B------:R-:W-:Y:S01]  /*2020*/  BPT.TRAP 0x1 ;  /* 0x000000040000795c */ /* 0x000fe20000300000 */
.L_x_24:
[----:B-1----:R-:W-:Y:S05]  /*2030*/  @P1 BRA `(.L_x_25) ;  /* 0x0000000000081947 */ /* 0x002fea0003800000 */
[----:B------:R-:W1:Y:S02]  /*2040*/  SYNCS.PHASECHK.TRANS64.TRYWAIT P1, [R5+URZ], R4 ;  /* 0x00000004050075a7 */ /* 0x000e64000802017f */
[----:B-1----:R-:W-:Y:S05]  /*2050*/  @!P1 BRA `(.L_x_26) ;  /* 0x0000006c00b49947 */ /* 0x002fea0003800000 */
.L_x_25:
[----:B------:R-:W-:Y:S01]  /*2060*/  ULEA UR8, UR5, UR4, 0xa ;  /* 0x0000000405087291 */ /* 0x000fe2000f8e503f */
[----:B------:R-:W-:Y:S01]  /*2070*/  WARPGROUP.ARRIVE ;  /* 0x00000000000079c5 */ /* 0x000fe20000000000 */
[----:B------:R-:W-:Y:S01]  /*2080*/  ULEA UR6, UR5, UR45, 0xc ;  /* 0x0000002d05067291 */ /* 0x000fe2000f8e603f */
[----:B------:R-:W-:Y:S01]  /*2090*/  UMOV UR15, 0x40000040 ;  /* 0x40000040000f7882 */ /* 0x000fe20000000000 */
[----:B------:R-:W-:Y:S02]  /*20a0*/  UMOV UR13, 0x40000040 ;  /* 0x40000040000d7882 */ /* 0x000fe40000000000 */
[----:B------:R-:W-:Y:S01]  /*20b0*/  UIADD3 UR7, UR6, 0x400, URZ ;  /* 0x0000040006077890 */ /* 0x000fe2000fffe03f */
[----:B------:R-:W-:Y:S02]  /*20c0*/  UMOV UR14, UR8 ;  /* 0x00000008000e7c82 */ /* 0x000fe40008000000 */
[----:B------:R-:W-:Y:S01]  /*20d0*/  UMOV UR12, UR6 ;  /* 0x00000006000c7c82 */ /* 0x000fe20008000000 */
[----:B------:R-:W-:Y:S01]  /*20e0*/  UIADD3 UR10, UR8, 0x206, URZ ;  /* 0x00000206080a7890 */ /* 0x000fe2000fffe03f */
[----:B------:R-:W-:Y:S01]  /*20f0*/  HGMMA.64x64x8.F32.TF32 R56, gdesc[UR12], R56, gsb0 ;  /* 0x04e000000c3879f0 */ /* 0x000fe20008002838 */
[----:B------:R-:W-:Y:S01]  /*2100*/  UMOV UR13, 0x40000040 ;  /* 0x40000040000d7882 */ /* 0x000fe20000000000 */
[----:B------:R-:W-:Y:S01]  /*2110*/  UMOV UR12, UR7 ;  /* 0x00000007000c7c82 */ /* 0x000fe20008000000 */
[----:B------:R-:W-:Y:S01]  /*2120*/  UIADD3 UR7, UR6, 0x402, URZ ;  /* 0x0000040206077890 */ /* 0x000fe2000fffe03f */
[----:B------:R-:W-:Y:S01]  /*2130*/  UMOV UR11, 0x40000040 ;  /* 0x40000040000b7882 */ /* 0x000fe20000000000 */
[----:B------:R-:W-:Y:S01]  /*2140*/  UMOV UR9, 0x40000040 ;  /* 0x4000004000097882 */ /* 0x000fe20000000000 */
[----:B------:R-:W-:-:S02]  /*2150*/  WARPGROUP.DEPBAR.LE gsb0, 0x0 ;  /* 0x00008000000079c5 */ /* 0x000fc40000010000 */
        /* <DEDUP_REMOVED lines=71> */
[----:B------:R-:W-:Y:S02]  /*25d0*/  UIADD3 UR8, UR6, 0x806, URZ ;  /* 0x0000080606087890 */ /* 0x000fe4000fffe03f */
[----:B------:R-:W-:Y:S01]  /*25e0*/  UIADD3 UR6, UR6, 0xc06, URZ ;  /* 0x00000c0606067890 */ /* 0x000fe2000fffe03f */
        /* <DEDUP_REMOVED lines=18> */
[----:B------:R-:W-:Y:S01]  /*2710*/  BPT.TRAP 0x1 ;  /* 0x000000040000795c */ /* 0x000fe20000300000 */
.L_x_27:
[----:B------:R-:W-:-:S13]  /*2720*/  ISETP.NE.AND P1, PT, R22, RZ, PT ;  /* 0x000000ff1600720c */ /* 0x000fda0003f25270 */
[----:B01----:R-:W-:-:S04]  /*2730*/  @P1 IMAD R4, R3, 0x8, R6 ;  /* 0x0000000803041824 */ /* 0x003fc800078e0206 */
[----:B------:R-:W-:-:S05]  /*2740*/  @P1 VIADD R4, R4, 0x10 ;  /* 0x0000001004041836 */ /* 0x000fca0000000000 */
[----:B------:R-:W-:-:S04]  /*2750*/  @P1 PRMT R4, R19, 0x654, R4 ;  /* 0x0000065413041816 */ /* 0x000fc80000000004 */
[----:B------:R0:W-:Y:S01]  /*2760*/  @P1 SYNCS.ARRIVE.TRANS64.RED.A1T0 RZ, [R4+URZ], RZ ;  /* 0x000000ff04ff19a7 */ /* 0x0001e2000810043f */
[----:B------:R-:W-:-:S13]  /*2770*/  ISETP.GT.U32.AND P1, PT, R18, 0x1, PT ;  /* 0x000000011200780c */ /* 0x000fda0003f24070 */
[----:B0-----:R-:W-:Y:S05]  /*2780*/  @P1 BRA `(.L_x_28) ;  /* 0x0000000000041947 */ /* 0x001fea0003800000 */
[----:B------:R-:W-:Y:S01]  /*2790*/  BPT.TRAP 0x1 ;  /* 0x000000040000795c */ /* 0x000fe20000300000 */
.L_x_28:
[----:B------:R-:W-:Y:S01]  /*27a0*/  UIADD3 UR5, UR5, 0x1, URZ ;  /* 0x0000000105057890 */ /* 0x000fe2000fffe03f */
[C---:B------:R-:W-:Y:S01]  /*27b0*/  ISETP.GT.AND P2, PT, R0.reuse, 0x1, PT ;  /* 0x000000010000780c */ /* 0x040fe20003f44270 */
[----:B------:R-:W-:Y:S02]  /*27c0*/  VIADD R3, R3, 0x1 ;  /* 0x0000000103037836 */ /* 0x000fe40000000000 */
[----:B------:R-:W-:Y:S01]  /*27d0*/  UISETP.NE.AND UP0, UPT, UR5, 0x2, UPT ;  /* 0x000000020500788c */ /* 0x000fe2000bf05270 */
[----:B------:R-:W-:Y:S02]  /*27e0*/  VIADD R0, R0, 0xffffffff ;  /* 0xffffffff00007836 */ /* 0x000fe40000000000 */
[C---:B------:R-:W-:Y:S01]  /*27f0*/  ISETP.NE.AND P1, PT, R3.reuse, 0x2, PT ;  /* 0x000000020300780c */ /* 0x040fe20003f25270 */
[----:B------:R-:W-:Y:S02]  /*2800*/  USEL UR6, URZ, 0x1, UP0 ;  /* 0x000000013f067887 */ /* 0x000fe40008000000 */
[----:B------:R-:W-:Y:S01]  /*2810*/  USEL UR5, UR5, URZ, UP0 ;  /* 0x0000003f05057287 */ /* 0x000fe20008000000 */
[----:B------:R-:W-:-:S03]  /*2820*/  SEL R3, R3, RZ, P1 ;  /* 0x000000ff03037207 */ /* 0x000fc60000800000 */
[----:B------:R-:W-:Y:S01]  /*2830*/  LOP3.LUT R7, R7, UR6, RZ, 0x3c, !PT ;  /* 0x0000000607077c12 */ /* 0x000fe2000f8e3cff */
[----:B------:R-:W-:Y:S07]  /*2840*/  @P2 BRA `(.L_x_29) ;  /* 0xfffffff400c82947 */ /* 0x000fee000383ffff */
.L_x_22:
[----:B01----:R-:W0:Y:S02]  /*2850*/  LDC R0, c[0x0][0x28c] ;  /* 0x0000a300ff007b82 */ /* 0x003e240000000800 */
[----:B0-----:R-:W-:-:S13]  /*2860*/  ISETP.GE.AND P1, PT, R0, 0x1, PT ;  /* 0x000000010000780c */ /* 0x001fda0003f26270 */
[----:B------:R-:W-:Y:S05]  /*2870*/  @!P1 BRA `(.L_x_30) ;  /* 0x0000000000389947 */ /* 0x000fea0003800000 */
[----:B------:R-:W-:Y:S05]  /*2880*/  @!P0 BRA `(.L_x_31) ;  /* 0x0000000000048947 */ /* 0x000fea0003800000 */
[----:B------:R-:W-:Y:S01]  /*2890*/  BPT.TRAP 0x1 ;  /* 0x000000040000795c */ /* 0x000fe20000300000 */
.L_x_31:
[----:B------:R-:W-:-:S13]  /*28a0*/  ISETP.NE.AND P0, PT, R22, RZ, PT ;  /* 0x000000ff1600720c */ /* 0x000fda0003f05270 */
[----:B------:R-:W-:-:S05]  /*28b0*/  VOTEU.ANY UP0, P0 ;  /* 0x00000000003f7886 */ /* 0x000fca0000000100 */
[----:B------:R-:W-:-:S06]  /*28c0*/  @UP0 UIADD3 UR4, UR44, UR42, URZ ;  /* 0x0000002a2c040290 */ /* 0x000fcc000fffe03f */
[----:B------:R-:W-:-:S04]  /*28d0*/  IMAD.U32 R0, RZ, RZ, UR4 ;  /* 0x00000004ff007e24 */ /* 0x000fc8000f8e00ff */
[----:B------:R-:W-:-:S05]  /*28e0*/  @P0 IMAD.SHL.U32 R0, R0, 0x8, RZ ;  /* 0x0000000800000824 */ /* 0x000fca00078e00ff */
[----:B------:R-:W-:-:S04]  /*28f0*/  @P0 LOP3.LUT R0, R0, 0x8, RZ, 0xc0, !PT ;  /* 0x0000000800000812 */ /* 0x000fc800078ec0ff */
[----:B------:R-:W-:-:S04]  /*2900*/  @P0 IADD3 R0, R6, 0x10, R0 ;  /* 0x0000001006000810 */ /* 0x000fc80007ffe000 */
[----:B------:R-:W-:-:S04]  /*2910*/  @P0 PRMT R0, R19, 0x654, R0 ;  /* 0x0000065413000816 */ /* 0x000fc80000000000 */
[----:B------:R0:W-:Y:S01]  /*2920*/  @P0 SYNCS.ARRIVE.TRANS64.RED.A1T0 RZ, [R0+URZ], RZ ;  /* 0x000000ff00ff09a7 */ /* 0x0001e2000810043f */
[----:B------:R-:W-:-:S13]  /*2930*/  ISETP.GT.U32.AND P0, PT, R18, 0x1, PT ;  /* 0x000000011200780c */ /* 0x000fda0003f04070 */
[----:B0-----:R-:W-:Y:S05]  /*2940*/  @P0 BRA `(.L_x_30) ;  /* 0x0000000000040947 */ /* 0x001fea0003800000 */
[----:B------:R-:W-:Y:S01]  /*2950*/  BPT.TRAP 0x1 ;  /* 0x000000040000795c */ /* 0x000fe20000300000 */
.L_x_30:
[----:B------:R-:W-:Y:S01]  /*2960*/  IMAD.SHL.U32 R103, R103, 0x40, RZ ;  /* 0x0000004067677824 */ /* 0x000fe200078e00ff */
[----:B------:R-:W-:Y:S01]  /*2970*/  ULDC UR6, c[0x0][0x288] ;  /* 0x0000a20000067ab9 */ /* 0x000fe20000000800 */
[----:B------:R-:W-:Y:S01]  /*2980*/  SHF.R.S32.HI R21, RZ, 0x1f, R23 ;  /* 0x0000001fff157819 */ /* 0x000fe20000011417 */
[----:B------:R-:W-:Y:S01]  /*2990*/  IMAD.SHL.U32 R3, R113, 0x100, RZ ;  /* 0x0000010071037824 */ /* 0x000fe200078e00ff */
[----:B------:R-:W-:Y:S01]  /*29a0*/  ULDC.64 UR4, c[0x0][0x5d0] ;  /* 0x0001740000047ab9 */ /* 0x000fe20000000a00 */
[----:B------:R-:W-:Y:S01]  /*29b0*/  LOP3.LUT R10, R103, 0x6, R98, 0xf8, !PT ;  /* 0x00000006670a7812 */ /* 0x000fe200078ef862 */
[----:B------:R-:W-:Y:S01]  /*29c0*/  IMAD.WIDE R112, R113, 0x100, R88 ;  /* 0x0000010071707825 */ /* 0x000fe200078e0258 */
[----:B------:R-:W-:Y:S01]  /*29d0*/  ISETP.GE.AND P0, PT, R103, UR6, PT ;  /* 0x0000000667007c0c */ /* 0x000fe2000bf06270 */
[----:B------:R-:W-:Y:S01]  /*29e0*/  ULDC UR6, c[0x0][0x284] ;  /* 0x0000a10000067ab9 */ /* 0x000fe20000000800 */
[----:B------:R-:W-:Y:S01]  /*29f0*/  SHF.R.S32.HI R11, RZ, 0x1f, R10 ;  /* 0x0000001fff0b7819 */ /* 0x000fe2000001140a */
[----:B------:R-:W-:Y:S01]  /*2a00*/  IMAD R0, R21, UR4, RZ ;  /* 0x0000000415007c24 */ /* 0x000fe2000f8e02ff */
[----:B------:R-:W-:-:S03]  /*2a10*/  ISETP.GE.OR P0, PT, R3, UR6, P0 ;  /* 0x0000000603007c0c */ /* 0x000fc60008706670 */
[C---:B------:R-:W-:Y:S02]  /*2a20*/  IMAD R7, R23.reuse, UR5, R0 ;  /* 0x0000000517077c24 */ /* 0x040fe4000f8e0200 */
[----:B------:R-:W-:Y:S01]  /*2a30*/  IMAD.WIDE.U32 R4, R23, UR4, R10 ;  /* 0x0000000417047c25 */ /* 0x000fe2000f8e000a */
[----:B------:R-:W-:-:S03]  /*2a40*/  ULDC.64 UR4, c[0x0][0x5c8] ;  /* 0x0001720000047ab9 */ /* 0x000fc60000000a00 */
[----:B------:R-:W-:Y:S02]  /*2a50*/  IMAD R9, R113, UR4, RZ ;  /* 0x0000000471097c24 */ /* 0x000fe4000f8e02ff */
[----:B------:R-:W-:Y:S02]  /*2a60*/  IMAD.IADD R5, R5, 0x1, R7 ;  /* 0x0000000105057824 */ /* 0x000fe400078e0207 */
[C---:B------:R-:W-:Y:S02]  /*2a70*/  IMAD R9, R112.reuse, UR5, R9 ;  /* 0x0000000570097c24 */ /* 0x040fe4000f8e0209 */
[----:B------:R-:W-:-:S04]  /*2a80*/  IMAD.WIDE.U32 R114, R112, UR4, R4 ;  /* 0x0000000470727c25 */ /* 0x000fc8000f8e0004 */
[----:B------:R-:W-:Y:S01]  /*2a90*/  IMAD.MOV.U32 R0, RZ, RZ, -0x1 ;  /* 0xffffffffff007424 */ /* 0x000fe200078e00ff */
[----:B------:R-:W-:Y:S06]  /*2aa0*/  @P0 BRA `(.L_x_32) ;  /* 0x0000004800240947 */ /* 0x000fec0003800000 */
[----:B-----5:R-:W-:Y:S01]  /*2ab0*/  FSETP.NEU.AND P1, PT, R91, RZ, PT ;  /* 0x000000ff5b00720b */ /* 0x020fe20003f2d000 */
[----:B------:R-:W-:Y:S01]  /*2ac0*/  IMAD.IADD R4, R97, 0x1, -R103 ;  /* 0x0000000161047824 */ /* 0x000fe200078e0a67 */
[----:B------:R-:W-:Y:S01]  /*2ad0*/  BSSY B0, `(.L_x_32) ;  /* 0x0000486000007945 */ /* 0x000fe20003800000 */
[----:B------:R-:W-:Y:S02]  /*2ae0*/  IMAD.IADD R3, R102, 0x1, -R3 ;  /* 0x0000000166037824 */ /* 0x000fe400078e0a03 */
[----:B------:R-:W-:Y:S01]  /*2af0*/  IMAD.IADD R117, R115, 0x1, R9 ;  /* 0x0000000173757824 */ /* 0x000fe200078e0209 */
[----:B------:R-:W-:-:S04]  /*2b00*/  ISETP.GT.AND P6, PT, R4, RZ, PT ;  /* 0x000000ff0400720c */ /* 0x000fc80003fc4270 */
[----:B------:R-:W-:-:S03]  /*2b10*/  ISETP.GT.AND P0, PT, R3, RZ, P6 ;  /* 0x000000ff0300720c */ /* 0x000fc60003704270 */
[----:B------:R-:W-:Y:S10]  /*2b20*/  @!P1 BRA `(.L_x_33) ;  /* 0x00000030008c9947 */ /* 0x000ff40003800000 */
[----:B------:R-:W0:Y:S01]  /*2b30*/  LDC.64 R14, c[0x0][0x5b8] ;  /* 0x00016e00ff0e7b82 */ /* 0x000e220000000a00 */
[----:B------:R-:W-:-:S07]  /*2b40*/  ULDC.64 UR4, c[0x0][0x5c0] ;  /* 0x0001700000047ab9 */ /* 0x000fce0000000a00 */
[----:B------:R-:W1:Y:S08]  /*2b50*/  LDC.64 R108, c[0x0][0x5b0] ;  /* 0x00016c00ff6c7b82 */ /* 0x000e700000000a00 */
[----:B------:R-:W2:Y:S01]  /*2b60*/  LDC.64 R12, c[0x0][0x5a8] ;  /* 0x00016a00ff0c7b82 */ /* 0x000ea20000000a00 */
[-C--:B0-----:R-:W-:Y:S02]  /*2b70*/  IMAD R6, R21, R14.reuse, RZ ;  /* 0x0000000e15067224 */ /* 0x081fe400078e02ff */
[----:B------:R-:W-:-:S04]  /*2b80*/  IMAD.WIDE.U32 R106, R23, R14, R10 ;  /* 0x0000000e176a7225 */ /* 0x000fc800078e000a */
[----:B------:R-:W-:Y:S02]  /*2b90*/  IMAD R125, R23, R15, R6 ;  /* 0x0000000f177d7224 */ /* 0x000fe400078e0206 */
[-C--:B-1----:R-:W-:Y:S02]  /*2ba0*/  IMAD R5, R113, R108.reuse, RZ ;  /* 0x0000006c71057224 */ /* 0x082fe400078e02ff */
[----:B------:R-:W-:Y:S02]  /*2bb0*/  IMAD.IADD R105, R107, 0x1, R125 ;  /* 0x000000016b697824 */ /* 0x000fe400078e027d */
[----:B------:R-:W-:Y:S02]  /*2bc0*/  IMAD.MOV.U32 R104, RZ, RZ, R106 ;  /* 0x000000ffff687224 */ /* 0x000fe400078e006a */
[C---:B------:R-:W-:Y:S02]  /*2bd0*/  IMAD R103, R112.reuse, R109, R5 ;  /* 0x0000006d70677224 */ /* 0x040fe400078e0205 */
[----:B------:R-:W-:-:S04]  /*2be0*/  IMAD.WIDE.U32 R6, R112, R108, R104 ;  /* 0x0000006c70067225 */ /* 0x000fc800078e0068 */
[----:B------:R-:W-:Y:S01]  /*2bf0*/  IMAD.IADD R5, R7, 0x1, R103 ;  /* 0x0000000107057824 */ /* 0x000fe200078e0267 */
[----:B--2---:R-:W-:-:S04]  /*2c00*/  LEA R8, P1, R6, R12, 0x2 ;  /* 0x0000000c06087211 */ /* 0x004fc800078210ff */
[----:B------:R-:W-:-:S05]  /*2c10*/  LEA.HI.X R9, R6, R13, R5, 0x2, P1 ;  /* 0x0000000d06097211 */ /* 0x000fca00008f1405 */
[----:B------:R-:W2:Y:S01]  /*2c20*/  @P0 LDG.E.LTC128B R5, desc[UR36][R8.64] ;  /* 0x0000002408050981 */ /* 0x000ea2000c1e1920 */
[----:B------:R-:W-:Y:S01]  /*2c30*/  LEA R20, P1, R114, UR4, 0x2 ;  /* 0x0000000472147c11 */ /* 0x000fe2000f8210ff */
[-C--:B------:R-:W-:Y:S01]  /*2c40*/  IMAD.WIDE.U32 R6, R112, R108.reuse, R10 ;  /* 0x0000006c70067225 */ /* 0x080fe200078e000a */
[----:B------:R-:W-:Y:S01]  /*2c50*/  ISETP.GT.AND P4, PT, R4, 0x1, PT ;  /* 0x000000010400780c */ /* 0x000fe20003f84270 */
[----:B------:R-:W-:Y:S01]  /*2c60*/  BSSY B1, `(.L_x_34) ;  /* 0x0000013000017945 */ /* 0x000fe20003800000 */
[----:B------:R-:W-:Y:S01]  /*2c70*/  LEA.HI.X R21, R114, UR5, R117, 0x2, P1 ;  /* 0x0000000572157c11 */ /* 0x000fe200088f1475 */
[----:B------:R-:W-:Y:S01]  /*2c80*/  IMAD.IADD R7, R103, 0x1, R7 ;  /* 0x0000000167077824 */ /* 0x000fe200078e0207 */
[----:B------:R-:W-:Y:S01]  /*2c90*/  ISETP.GT.AND P1, PT, R3, RZ, P4 ;  /* 0x000000ff0300720c */ /* 0x000fe20002724270 */
[C---:B------:R-:W-:Y:S01]  /*2ca0*/  IMAD.SHL.U32 R114, R108.reuse, 0x8, RZ ;  /* 0x000000086c727824 */ /* 0x040fe200078e00ff */
[----:B------:R-:W-:Y:S02]  /*2cb0*/  SHF.L.U64.HI R115, R108, 0x3, R109 ;  /* 0x000000036c737819 */ /* 0x000fe4000001026d */
[----:B------:R-:W-:Y:S01]  /*2cc0*/  P2R R119, PR, RZ, 0x10 ;  /* 0x00000010ff777803 */ /* 0x000fe20000000000 */
[----:B------:R-:W-:Y:S01]  /*2cd0*/  IMAD.WIDE.U32 R116, R112, R108, R114 ;  /* 0x0000006c70747225 */ /* 0x000fe200078e0072 */
[----:B--2---:R-:W-:-:S05]  /*2ce0*/  LOP3.LUT R110, R5, 0xffffe000, RZ, 0xc0, !PT ;  /* 0xffffe000056e7812 */ /* 0x004fca00078ec0ff */
[----:B------:R-:W-:Y:S01]  /*2cf0*/  FMUL R15, R110, R91 ;  /* 0x0000005b6e0f7220 */ /* 0x000fe20000400000 */
[----:B------:R-:W-:-:S04]  /*2d00*/  IMAD.WIDE.U32 R110, R23, R14, R6 ;  /* 0x0000000e176e7225 */ /* 0x000fc800078e0006 */
[----:B------:R-:W-:Y:S01]  /*2d10*/  FFMA R15, R56, R90, R15 ;  /* 0x0000005a380f7223 */ /* 0x000fe2000000000f */
[----:B------:R-:W-:Y:S01]  /*2d20*/  IMAD.IADD R7, R125, 0x1, R111 ;  /* 0x000000017d077824 */ /* 0x000fe200078e026f */
[----:B------:R-:W-:-:S03]  /*2d30*/  LEA R6, P2, R110, R12, 0x2 ;  /* 0x0000000c6e067211 */ /* 0x000fc600078410ff */
[----:B------:R-:W-:Y:S02]  /*2d40*/  F2FP.TF32.F32.PACK_B R15, R15 ;  /* 0x0000000fff0f723e */ /* 0x000fe400024050ff */
[----:B------:R-:W-:-:S03]  /*2d50*/  LEA.HI.X R7, R110, R13, R7, 0x2, P2 ;  /* 0x0000000d6e077211 */ /* 0x000fc600010f1407 */
[----:B------:R0:W-:Y:S01]  /*2d60*/  @P0 STG.E desc[UR36][R20.64], R15 ;  /* 0x0000000f14000986 */ /* 0x0001e2000c101924 */
[----:B------:R-:W-:Y:S05]  /*2d70*/  @!P1 BRA `(.L_x_35) ;  /* 0x0000000000049947 */ /* 0x000fea0003800000 */
[----:B------:R1:W5:Y:S02]  /*2d80*/  LDG.E.LTC128B R5, desc[UR36][R6.64+0x4] ;  /* 0x0000042406057981 */ /* 0x000364000c1e1920 */
.L_x_35:
[----:B------:R-:W-:Y:S05]  /*2d90*/  BSYNC B1 ;  /* 0x0000000000017941 */ /* 0x000fea0003800000 */
.L_x_34:
[----:B-----5:R-:W-:Y:S01]  /*2da0*/  LOP3.LUT R8, R5, 0xffffe000, RZ, 0xc0, !PT ;  /* 0xffffe00005087812 */ /* 0x020fe200078ec0ff */
[----:B0-----:R-:W-:Y:S01]  /*2db0*/  IMAD.IADD R15, R103, 0x1, R117 ;  /* 0x00000001670f7824 */ /* 0x001fe200078e0275 */
[----:B------:R-:W-:Y:S01]  /*2dc0*/  IADD3 R9, P2, R106, R116, RZ ;  /* 0x000000746a097210 */ /* 0x000fe20007f5e0ff */
[----:B------:R-:W-:Y:S01]  /*2dd0*/  IMAD.MOV.U32 R103, RZ, RZ, R5 ;  /* 0x000000ffff677224 */ /* 0x000fe200078e0005 */
[----:B------:R-:W-:Y:S01]  /*2de0*/  ISETP.GT.AND P0, PT, R3, 0x8, P6 ;  /* 0x000000080300780c */ /* 0x000fe20003704270 */
[----:B------:R-:W-:Y:S02]  /*2df0*/  FMUL R8, R8, R91 ;  /* 0x0000005b08087220 */ /* 0x000fe40000400000 */
[----:B------:R-:W-:Y:S02]  /*2e00*/  IMAD.X R56, R15, 0x1, R105, P2 ;  /* 0x000000010f387824 */ /* 0x000fe400010e0669 */
[----:B------:R-:W-:Y:S01]  /*2e10*/  FFMA R57, R57, R90, R8 ;  /* 0x0000005a39397223 */ /* 0x000fe20000000008 */
[----:B------:R-:W-:-:S04]  /*2e20*/  LEA R8, P2, R9, R12, 0x2 ;  /* 0x0000000c09087211 */ /* 0x000fc800078410ff */
[----:B------:R-:W-:Y:S02]  /*2e30*/  F2FP.TF32.F32.PACK_B R57, R57 ;  /* 0x00000039ff39723e */ /* 0x000fe400024050ff */
[----:B------:R-:W-:-:S03]  /*2e40*/  LEA.HI.X R9, R9, R13, R56, 0x2, P2 ;  /* 0x0000000d09097211 */ /* 0x000fc600010f1438 */
[----:B------:R0:W-:Y:S04]  /*2e50*/  @P1 STG.E desc[UR36][R20.64+0x4], R57 ;  /* 0x0000043914001986 */ /* 0x0001e8000c101924 */
[----:B------:R-:W2:Y:S01]  /*2e60*/  @P0 LDG.E.LTC128B R103, desc[UR36][R8.64] ;  /* 0x0000002408670981 */ /* 0x000ea2000c1e1920 */
[----:B------:R-:W-:Y:S01]  /*2e70*/  IADD3 R116, P1, R10, R116, RZ ;  /* 0x000000740a747210 */ /* 0x000fe20007f3e0ff */
[C---:B------:R-:W-:Y:S01]  /*2e80*/  IMAD.SHL.U32 R121, R92.reuse, 0x4, RZ ;  /* 0x000000045c797824 */ /* 0x040fe200078e00ff */
[----:B------:R-:W-:Y:S01]  /*2e90*/  SHF.L.U64.HI R123, R92, 0x2, R95 ;  /* 0x000000025c7b7819 */ /* 0x000fe2000001025f */
[----:B------:R-:W-:Y:S02]  /*2ea0*/  BSSY B1, `(.L_x_36) ;  /* 0x0000010000017945 */ /* 0x000fe40003800000 */
[----:B------:R-:W-:Y:S01]  /*2eb0*/  IMAD.X R117, R11, 0x1, R15, P1 ;  /* 0x000000010b757824 */ /* 0x000fe200008e060f */
[----:B------:R-:W-:-:S02]  /*2ec0*/  IADD3 R110, P2, R121, R20, RZ ;  /* 0x00000014796e7210 */ /* 0x000fc40007f5e0ff */
[----:B------:R-:W-:Y:S01]  /*2ed0*/  ISETP.GT.AND P1, PT, R3, 0x8, P4 ;  /* 0x000000080300780c */ /* 0x000fe20002724270 */
[----:B------:R-:W-:-:S04]  /*2ee0*/  IMAD.WIDE.U32 R116, R23, R14, R116 ;  /* 0x0000000e17747225 */ /* 0x000fc800078e0074 */
[----:B------:R-:W-:Y:S01]  /*2ef0*/  IMAD.X R111, R123, 0x1, R21, P2 ;  /* 0x000000017b6f7824 */ /* 0x000fe200010e0615 */
[----:B--2---:R-:W-:-:S05]  /*2f00*/  LOP3.LUT R56, R103, 0xffffe000, RZ, 0xc0, !PT ;  /* 0xffffe00067387812 */ /* 0x004fca00078ec0ff */
[----:B------:R-:W-:Y:S01]  /*2f10*/  FMUL R5, R56, R91 ;  /* 0x0000005b38057220 */ /* 0x000fe20000400000 */
[----:B------:R-:W-:-:S03]  /*2f20*/  LEA R56, P3, R116, R12, 0x2 ;  /* 0x0000000c74387211 */ /* 0x000fc600078610ff */
[----:B------:R-:W-:Y:S01]  /*2f30*/  FFMA R15, R58, R90, R5 ;  /* 0x0000005a3a0f7223 */ /* 0x000fe20000000005 */
[----:B------:R-:W-:-:S04]  /*2f40*/  IMAD.IADD R5, R125, 0x1, R117 ;  /* 0x000000017d057824 */ /* 0x000fc800078e0275 */
[----:B------:R-:W-:Y:S02]  /*2f50*/  F2FP.TF32.F32.PACK_B R15, R15 ;  /* 0x0000000fff0f723e */ /* 0x000fe400024050ff */
[----:B0-----:R-:W-:-:S03]  /*2f60*/  LEA.HI.X R57, R116, R13, R5, 0x2, P3 ;  /* 0x0000000d74397211 */ /* 0x001fc600018f1405 */
[----:B------:R0:W-:Y:S01]  /*2f70*/  @P0 STG.E desc[UR36][R110.64], R15 ;  /* 0x0000000f6e000986 */ /* 0x0001e2000c101924 */
[----:B------:R-:W-:Y:S05]  /*2f80*/  @!P1 BRA `(.L_x_37) ;  /* 0x0000000000049947 */ /* 0x000fea0003800000 */
[----:B------:R2:W5:Y:S02]  /*2f90*/  LDG.E.LTC128B R103, desc[UR36][R56.64+0x4] ;  /* 0x0000042438677981 */ /* 0x000564000c1e1920 */
.L_x_37:
[----:B------:R-:W-:Y:S05]  /*2fa0*/  BSYNC B1 ;  /* 0x0000000000017941 */ /* 0x000fea0003800000 */
.L_x_36:
[----:B-----5:R-:W-:Y:S01]  /*2fb0*/  LOP3.LUT R8, R103, 0xffffe000, RZ, 0xc0, !PT ;  /* 0xffffe00067087812 */ /* 0x020fe200078ec0ff */
[----:B------:R-:W-:Y:S01]  /*2fc0*/  BSSY B1, `(.L_x_38) ;  /* 0x000000b000017945 */ /* 0x000fe20003800000 */
[----:B------:R-:W-:Y:S01]  /*2fd0*/  ISETP.GT.AND P4, PT, R4, 0x8, PT ;  /* 0x000000080400780c */ /* 0x000fe20003f84270 */
[----:B0-----:R-:W-:Y:S02]  /*2fe0*/  IMAD.SHL.U32 R15, R93, 0x4, RZ ;  /* 0x000000045d0f7824 */ /* 0x001fe400078e00ff */
[----:B------:R-:W-:Y:S01]  /*2ff0*/  FMUL R8, R8, R91 ;  /* 0x0000005b08087220 */ /* 0x000fe20000400000 */
[----:B------:R-:W-:Y:S02]  /*3000*/  ISETP.GT.AND P0, PT, R3, RZ, P4 ;  /* 0x000000ff0300720c */ /* 0x000fe40002704270 */
[----:B------:R-:W-:Y:S01]  /*3010*/  P2R R116, PR, RZ, 0x10 ;  /* 0x00000010ff747803 */ /* 0x000fe20000000000 */
[----:B------:R-:W-:-:S05]  /*3020*/  FFMA R59, R59, R90, R8 ;  /* 0x0000005a3b3b7223 */ /* 0x000fca0000000008 */
[----:B------:R-:W-:-:S05]  /*3030*/  F2FP.TF32.F32.PACK_B R59, R59 ;  /* 0x0000003bff3b723e */ /* 0x000fca00024050ff */
[----:B------:R0:W-:Y:S01]  /*3040*/  @P1 STG.E desc[UR36][R110.64+0x4], R59 ;  /* 0x0000043b6e001986 */ /* 0x0001e2000c101924 */
[----:B------:R-:W-:Y:S05]  /*3050*/  @!P0 BRA `(.L_x_39) ;  /* 0x0000000000048947 */ /* 0x000fea0003800000 */
[----:B------:R3:W5:Y:S02]  /*3060*/  LDG.E.LTC128B R103, desc[UR36][R6.64+0x20] ;  /* 0x0000202406677981 */ /* 0x000764000c1e1920 */
.L_x_39:
[----:B------:R-:W-:Y:S05]  /*3070*/  BSYNC B1 ;  /* 0x0000000000017941 */ /* 0x000fea0003800000 */
.L_x_38:
[----:B-----5:R-:W-:Y:S01]  /*3080*/  LOP3.LUT R58, R103, 0xffffe000, RZ, 0xc0, !PT ;  /* 0xffffe000673a7812 */ /* 0x020fe200078ec0ff */
[----:B------:R-:W-:Y:S01]  /*3090*/  BSSY B1, `(.L_x_40) ;  /* 0x000000d000017945 */ /* 0x000fe20003800000 */
[----:B------:R-:W-:Y:S02]  /*30a0*/  SHF.L.U64.HI R5, R93, 0x2, R94 ;  /* 0x000000025d057819 */ /* 0x000fe4000001025e */
[----:B------:R-:W-:Y:S01]  /*30b0*/  IADD3 R8, P1, P2, R15, R20, R121 ;  /* 0x000000140f087210 */ /* 0x000fe20007a3e079 */
[----:B0-----:R-:W-:Y:S01]  /*30c0*/  FMUL R59, R58, R91 ;  /* 0x0000005b3a3b7220 */ /* 0x001fe20000400000 */
[----:B------:R-:W-:Y:S02]  /*30d0*/  ISETP.GT.AND P3, PT, R4, 0x9, PT ;  /* 0x000000090400780c */ /* 0x000fe40003f64270 */
[----:B------:R-:W-:Y:S01]  /*30e0*/  IADD3.X R9, R5, R21, R123, P1, P2 ;  /* 0x0000001505097210 */ /* 0x000fe20000fe447b */
[----:B------:R-:W-:Y:S01]  /*30f0*/  FFMA R59, R60, R90, R59 ;  /* 0x0000005a3c3b7223 */ /* 0x000fe2000000003b */
[----:B------:R-:W-:-:S02]  /*3100*/  ISETP.GT.AND P1, PT, R3, RZ, P3 ;  /* 0x000000ff0300720c */ /* 0x000fc40001f24270 */
[----:B------:R-:W-:Y:S02]  /*3110*/  P2R R117, PR, RZ, 0x8 ;  /* 0x00000008ff757803 */ /* 0x000fe40000000000 */
[----:B------:R-:W-:-:S05]  /*3120*/  F2FP.TF32.F32.PACK_B R59, R59 ;  /* 0x0000003bff3b723e */ /* 0x000fca00024050ff */
[----:B------:R0:W-:Y:S04]  /*3130*/  @P0 STG.E desc[UR36][R20.64+0x20], R59 ;  /* 0x0000203b14000986 */ /* 0x0001e8000c101924 */
[----:B------:R-:W-:Y:S05]  /*3140*/  @!P1 BRA `(.L_x_41) ;  /* 0x0000000000049947 */ /* 0x000fea0003800000 */
[----:B------:R4:W5:Y:S02]  /*3150*/  LDG.E.LTC128B R103, desc[UR36][R6.64+0x24] ;  /* 0x0000242406677981 */ /* 0x000964000c1e1920 */
.L_x_41:
[----:B------:R-:W-:Y:S05]  /*3160*/  BSYNC B1 ;  /* 0x0000000000017941 */ /* 0x000fea0003800000 */
.L_x_40:
[----:B-----5:R-:W-:Y:S01]  /*3170*/  LOP3.LUT R58, R103, 0xffffe000, RZ, 0xc0, !PT ;  /* 0xffffe000673a7812 */ /* 0x020fe200078ec0ff */
[----:B------:R-:W-:Y:S01]  /*3180*/  BSSY B1, `(.L_x_42) ;  /* 0x0000008000017945 */ /* 0x000fe20003800000 */
[----:B------:R-:W-:-:S03]  /*3190*/  ISETP.GT.AND P0, PT, R3, 0x8, P4 ;  /* 0x000000080300780c */ /* 0x000fc60002704270 */
[----:B------:R-:W-:-:S04]  /*31a0*/  FMUL R58, R58, R91 ;  /* 0x0000005b3a3a7220 */ /* 0x000fc80000400000 */
[----:B------:R-:W-:-:S05]  /*31b0*/  FFMA R61, R61, R90, R58 ;  /* 0x0000005a3d3d7223 */ /* 0x000fca000000003a */
[----:B------:R-:W-:-:S05]  /*31c0*/  F2FP.TF32.F32.PACK_B R61, R61 ;  /* 0x0000003dff3d723e */ /* 0x000fca00024050ff */
[----:B------:R0:W-:Y:S01]  /*31d0*/  @P1 STG.E desc[UR36][R20.64+0x24], R61 ;  /* 0x0000243d14001986 */ /* 0x0001e2000c101924 */
[----:B------:R-:W-:Y:S05]  /*31e0*/  @!P0 BRA `(.L_x_43) ;  /* 0x0000000000048947 */ /* 0x000fea0003800000 */
[----:B------:R0:W5:Y:S02]  /*31f0*/  LDG.E.LTC128B R103, desc[UR36][R56.64+0x20] ;  /* 0x0000202438677981 */ /* 0x000164000c1e1920 */
.L_x_43:
[----:B------:R-:W-:Y:S05]  /*3200*/  BSYNC B1 ;  /* 0x0000000000017941 */ /* 0x000fea0003800000 */
.L_x_42:
[----:B-----5:R-:W-:Y:S01]  /*3210*/  LOP3.LUT R58, R103, 0xffffe000, RZ, 0xc0, !PT ;  /* 0xffffe000673a7812 */ /* 0x020fe200078ec0ff */
[----:B------:R-:W-:Y:S01]  /*3220*/  BSSY B1, `(.L_x_44) ;  /* 0x0000008000017945 */ /* 0x000fe20003800000 */
[----:B------:R-:W-:-:S03]  /*3230*/  ISETP.GT.AND P1, PT, R3, 0x8, P3 ;  /* 0x000000080300780c */ /* 0x000fc60001f24270 */
[----:B0-----:R-:W-:-:S04]  /*3240*/  FMUL R59, R58, R91 ;  /* 0x0000005b3a3b7220 */ /* 0x001fc80000400000 */
[----:B------:R-:W-:-:S05]  /*3250*/  FFMA R59, R62, R90, R59 ;  /* 0x0000005a3e3b7223 */ /* 0x000fca000000003b */
[----:B------:R-:W-:-:S05]  /*3260*/  F2FP.TF32.F32.PACK_B R59, R59 ;  /* 0x0000003bff3b723e */ /* 0x000fca00024050ff */
[----:B------:R0:W-:Y:S01]  /*3270*/  @P0 STG.E desc[UR36][R110.64+0x20], R59 ;  /* 0x0000203b6e000986 */ /* 0x0001e2000c101924 */
[----:B------:R-:W-:Y:S05]  /*3280*/  @!P1 BRA `(.L_x_45) ;  /* 0x0000000000049947 */ /* 0x000fea0003800000 */
[----:B------:R0:W5:Y:S02]  /*3290*/  LDG.E.LTC128B R103, desc[UR36][R56.64+0x24] ;  /* 0x0000242438677981 */ /* 0x000164000c1e1920 */
.L_x_45:
[----:B------:R-:W-:Y:S05]  /*32a0*/  BSYNC B1 ;  /* 0x0000000000017941 */ /* 0x000fea0003800000 */
.L_x_44:
[----:B-----5:R-:W-:Y:S01]  /*32b0*/  LOP3.LUT R58, R103, 0xffffe000, RZ, 0xc0, !PT ;  /* 0xffffe000673a7812 */ /* 0x020fe200078ec0ff */
[----:B------:R-:W-:Y:S01]  /*32c0*/  BSSY B1, `(.L_x_46) ;  /* 0x000000c000017945 */ /* 0x000fe20003800000 */
[----:B------:R-:W-:Y:S02]  /*32d0*/  IADD3 R121, P0, R112, 0x80, RZ ;  /* 0x0000008070797810 */ /* 0x000fe40007f1e0ff */
[----:B------:R-:W-:Y:S01]  /*32e0*/  ISETP.GT.AND P2, PT, R4, 0x10, PT ;  /* 0x000000100400780c */ /* 0x000fe20003f44270 */
[----:B------:R-:W-:Y:S02]  /*32f0*/  FMUL R58, R58, R91 ;  /* 0x0000005b3a3a7220 */ /* 0x000fe40000400000 */
[----:B------:R-:W-:Y:S01]  /*3300*/  IMAD.X R113, RZ, RZ, R113, P0 ;  /* 0x000000ffff717224 */ /* 0x000fe200000e0671 */
[----:B------:R-:W-:Y:S01]  /*3310*/  ISETP.GT.AND P0, PT, R3, RZ, P2 ;  /* 0x000000ff0300720c */ /* 0x000fe20001704270 */
[----:B------:R-:W-:Y:S01]  /*3320*/  FFMA R63, R63, R90, R58 ;  /* 0x0000005a3f3f7223 */ /* 0x000fe2000000003a */
[----:B------:R-:W-:-:S04]  /*3330*/  P2R R112, PR, RZ, 0x4 ;  /* 0x00000004ff707803 */ /* 0x000fc80000000000 */
[----:B------:R-:W-:-:S05]  /*3340*/  F2FP.TF32.F32.PACK_B R63, R63 ;  /* 0x0000003fff3f723e */ /* 0x000fca00024050ff */
[----:B------:R0:W-:Y:S02]  /*3350*/  @P1 STG.E desc[UR36][R110.64+0x24], R63 ;  /* 0x0000243f6e001986 */ /* 0x0001e4000c101924 */
[----:B------:R-:W-:Y:S05]  /*3360*/  @!P0 BRA `(.L_x_47) ;  /* 0x0000000000048947 */ /* 0x000fea0003800000 */
[----:B------:R0:W5:Y:S02]  /*3370*/  LDG.E.LTC128B R103, desc[UR36][R6.64+0x40] ;  /* 0x0000402406677981 */ /* 0x000164000c1e1920 */
.L_x_47:
[----:B------:R-:W-:Y:S05]  /*3380*/  BSYNC B1 ;  /* 0x0000000000017941 */ /* 0x000fea0003800000 */
.L_x_46:
[----:B-----5:R-:W-:Y:S01]  /*3390*/  LOP3.LUT R58, R103, 0xffffe000, RZ, 0xc0, !PT ;  /* 0xffffe000673a7812 */ /* 0x020fe200078ec0ff */
[-C--:B------:R-:W-:Y:S01]  /*33a0*/  IMAD R60, R113, R108.reuse, RZ ;  /* 0x0000006c713c7224 */ /* 0x080fe200078e02ff */
[----:B------:R-:W-:Y:S01]  /*33b0*/  ISETP.GT.AND P1, PT, R4, 0x11, PT ;  /* 0x000000110400780c */ /* 0x000fe20003f24270 */
[----:B------:R-:W-:Y:S02]  /*33c0*/  BSSY B1, `(.L_x_48) ;  /* 0x0000020000017945 */ /* 0x000fe40003800000 */
[----:B0-----:R-:W-:Y:S01]  /*33d0*/  FMUL R59, R58, R91 ;  /* 0x0000005b3a3b7220 */ /* 0x001fe20000400000 */
[C---:B------:R-:W-:Y:S02]  /*33e0*/  IMAD R107, R121.reuse, R109, R60 ;  /* 0x0000006d796b7224 */ /* 0x040fe400078e023c */
[----:B------:R-:W-:-:S04]  /*33f0*/  IMAD.WIDE.U32 R60, R121, R108, R10 ;  /* 0x0000006c793c7225 */ /* 0x000fc800078e000a */
[----:B------:R-:W-:Y:S01]  /*3400*/  FFMA R113, R64, R90, R59 ;  /* 0x0000005a40717223 */ /* 0x000fe2000000003b */
[----:B------:R-:W-:-:S04]  /*3410*/  IMAD.IADD R61, R107, 0x1, R61 ;  /* 0x000000016b3d7824 */ /* 0x000fc800078e023d */
[----:B------:R-:W-:Y:S01]  /*3420*/  F2FP.TF32.F32.PACK_B R113, R113 ;  /* 0x00000071ff71723e */ /* 0x000fe200024050ff */
[----:B------:R-:W-:-:S04]  /*3430*/  IMAD.WIDE.U32 R58, R121, R108, R104 ;  /* 0x0000006c793a7225 */ /* 0x000fc800078e0068 */
[----:B------:R0:W-:Y:S01]  /*3440*/  @P0 STG.E desc[UR36][R20.64+0x40], R113 ;  /* 0x0000407114000986 */ /* 0x0001e2000c101924 */
[----:B------:R-:W-:Y:S01]  /*3450*/  IMAD.WIDE.U32 R62, R23, R14, R60 ;  /* 0x0000000e173e7225 */ /* 0x000fe200078e003c */
[----:B------:R-:W-:-:S03]  /*3460*/  LEA R60, P0, R58, R12, 0x2 ;  /* 0x0000000c3a3c7211 */ /* 0x000fc600078010ff */
[----:B------:R-:W-:Y:S02]  /*3470*/  IMAD.IADD R59, R59, 0x1, R107 ;  /* 0x000000013b3b7824 */ /* 0x000fe400078e026b */
[----:B------:R-:W-:-:S03]  /*3480*/  IMAD.WIDE.U32 R108, R121, R108, R114 ;  /* 0x0000006c796c7225 */ /* 0x000fc600078e0072 */
[----:B------:R-:W-:Y:S01]  /*3490*/  LEA.HI.X R61, R58, R13, R59, 0x2, P0 ;  /* 0x0000000d3a3d7211 */ /* 0x000fe200000f143b */
[----:B------:R-:W-:Y:S01]  /*34a0*/  IMAD.IADD R59, R125, 0x1, R63 ;  /* 0x000000017d3b7824 */ /* 0x000fe200078e023f */
[----:B------:R-:W-:Y:S01]  /*34b0*/  LEA R58, P0, R62, R12, 0x2 ;  /* 0x0000000c3e3a7211 */ /* 0x000fe200078010ff */
[----:B------:R-:W-:-:S03]  /*34c0*/  IMAD.IADD R107, R107, 0x1, R109 ;  /* 0x000000016b6b7824 */ /* 0x000fc600078e026d */
[----:B------:R-:W-:Y:S02]  /*34d0*/  LEA.HI.X R59, R62, R13, R59, 0x2, P0 ;  /* 0x0000000d3e3b7211 */ /* 0x000fe400000f143b */
[----:B------:R-:W-:-:S05]  /*34e0*/  IADD3 R106, P0, R106, R108, RZ ;  /* 0x0000006c6a6a7210 */ /* 0x000fca0007f1e0ff */
[----:B------:R-:W-:Y:S01]  /*34f0*/  IMAD.X R104, R107, 0x1, R105, P0 ;  /* 0x000000016b687824 */ /* 0x000fe200000e0669 */
[----:B------:R-:W-:-:S05]  /*3500*/  IADD3 R62, P0, R10, R108, RZ ;  /* 0x0000006c0a3e7210 */ /* 0x000fca0007f1e0ff */
[----:B------:R-:W-:Y:S01]  /*3510*/  IMAD.X R63, R11, 0x1, R107, P0 ;  /* 0x000000010b3f7824 */ /* 0x000fe200000e066b */
[----:B------:R-:W-:Y:S01]  /*3520*/  LEA R10, P0, R106, R12, 0x2 ;  /* 0x0000000c6a0a7211 */ /* 0x000fe200078010ff */
[----:B------:R-:W-:-:S03]  /*3530*/  IMAD.WIDE.U32 R62, R23, R14, R62 ;  /* 0x0000000e173e7225 */ /* 0x000fc600078e003e */
[----:B------:R-:W-:Y:S02]  /*3540*/  LEA.HI.X R11, R106, R13, R104, 0x2, P0 ;  /* 0x0000000d6a0b7211 */ /* 0x000fe400000f1468 */
[----:B------:R-:W-:Y:S01]  /*3550*/  P2R R104, PR, RZ, 0x2 ;  /* 0x00000002ff687803 */ /* 0x000fe20000000000 */
[----:B------:R-:W-:Y:S01]  /*3560*/  IMAD.IADD R14, R125, 0x1, R63 ;  /* 0x000000017d0e7824 */ /* 0x000fe200078e023f */
[----:B------:R-:W-:-:S04]  /*3570*/  LEA R12, P0, R62, R12, 0x2 ;  /* 0x0000000c3e0c7211 */ /* 0x000fc800078010ff */
[----:B------:R-:W-:Y:S02]  /*3580*/  LEA.HI.X R13, R62, R13, R14, 0x2, P0 ;  /* 0x0000000d3e0d7211 */ /* 0x000fe400000f140e */
[----:B------:R-:W-:-:S13]  /*3590*/  ISETP.GT.AND P0, PT, R3, RZ, P1 ;  /* 0x000000ff0300720c */ /* 0x000fda0000f04270 */
[----:B0-----:R-:W-:Y:S05]  /*35a0*/  @!P0 BRA `(.L_x_49) ;  /* 0x0000000000048947 */ /* 0x001fea0003800000 */
[----:B------:R0:W5:Y:S02]  /*35b0*/  LDG.E.LTC128B R103, desc[UR36][R6.64+0x44] ;  /* 0x0000442406677981 */ /* 0x000164000c1e1920 */
.L_x_49:
[----:B------:R-:W-:Y:S05]  /*35c0*/  BSYNC B1 ;  /* 0x0000000000017941 */ /* 0x000fea0003800000 */
.L_x_48:
[----:B-----5:R-:W-:Y:S01]  /*35d0*/  LOP3.LUT R14, R103, 0xffffe000, RZ, 0xc0, !PT ;  /* 0xffffe000670e7812 */ /* 0x020fe200078ec0ff */
[----:B------:R-:W-:Y:S04]  /*35e0*/  BSSY B1, `(.L_x_50) ;  /* 0x0000008000017945 */ /* 0x000fe80003800000 */
[----:B------:R-:W-:-:S04]  /*35f0*/  FMUL R14, R14, R91 ;  /* 0x0000005b0e0e7220 */ /* 0x000fc80000400000 */
[----:B------:R-:W-:-:S05]  /*3600*/  FFMA R65, R65, R90, R14 ;  /* 0x0000005a41417223 */ /* 0x000fca000000000e */
[----:B------:R-:W-:-:S05]  /*3610*/  F2FP.TF32.F32.PACK_B R65, R65 ;  /* 0x00000041ff41723e */ /* 0x000fca00024050ff */
[----:B------:R0:W-:Y:S01]  /*3620*/  @P0 STG.E desc[UR36][R20.64+0x44], R65 ;  /* 0x0000444114000986 */ /* 0x0001e2000c101924 */
[----:B------:R-:W-:-:S13]  /*3630*/  ISETP.GT.AND P0, PT, R3, 0x8, P2 ;  /* 0x000000080300780c */ /* 0x000fda0001704270 */
[----:B0-----:R-:W-:Y:S05]  /*3640*/  @!P0 BRA `(.L_x_51) ;  /* 0x0000000000048947 */ /* 0x001fea0003800000 */
[----:B------:R0:W5:Y:S02]  /*3650*/  LDG.E.LTC128B R103, desc[UR36][R56.64+0x40] ;  /* 0x0000402438677981 */ /* 0x000164000c1e1920 */
.L_x_51:
[----:B------:R-:W-:Y:S05]  /*3660*/  BSYNC B1 ;  /* 0x0000000000017941 */ /* 0x000fea0003800000 */
.L_x_50:
        /* <DEDUP_REMOVED lines=9> */
.L_x_53:
[----:B------:R-:W-:Y:S05]  /*3700*/  BSYNC B1 ;  /* 0x0000000000017941 */ /* 0x000fea0003800000 */
.L_x_52:
[----:B-----5:R-:W-:Y:S01]  /*3710*/  LOP3.LUT R14, R103, 0xffffe000, RZ, 0xc0, !PT ;  /* 0xffffe000670e7812 */ /* 0x020fe200078ec0ff */
[----:B------:R-:W-:Y:S01]  /*3720*/  BSSY B1, `(.L_x_54) ;  /* 0x000000a000017945 */ /* 0x000fe20003800000 */
[----:B------:R-:W-:-:S03]  /*3730*/  ISETP.GT.AND P2, PT, R4, 0x18, PT ;  /* 0x000000180400780c */ /* 0x000fc60003f44270 */
[----:B------:R-:W-:Y:S01]  /*3740*/  FMUL R14, R14, R91 ;  /* 0x0000005b0e0e7220 */ /* 0x000fe20000400000 */
[----:B------:R-:W-:-:S03]  /*3750*/  P2R R66, PR, RZ, 0x4 ;  /* 0x00000004ff427803 */ /* 0x000fc60000000000 */
[----:B------:R-:W-:-:S05]  /*3760*/  FFMA R67, R67, R90, R14 ;  /* 0x0000005a43437223 */ /* 0x000fca000000000e */
[----:B------:R-:W-:-:S05]  /*3770*/  F2FP.TF32.F32.PACK_B R67, R67 ;  /* 0x00000043ff43723e */ /* 0x000fca00024050ff */
[----:B------:R0:W-:Y:S01]  /*3780*/  @P0 STG.E desc[UR36][R110.64+0x44], R67 ;  /* 0x000044436e000986 */ /* 0x0001e2000c101924 */
[----:B------:R-:W-:-:S13]  /*3790*/  ISETP.GT.AND P0, PT, R3, RZ, P2 ;  /* 0x000000ff0300720c */ /* 0x000fda0001704270 */
[----:B0-----:R-:W-:Y:S05]  /*37a0*/  @!P0 BRA `(.L_x_55) ;  /* 0x0000000000048947 */ /* 0x001fea0003800000 */
[----:B------:R0:W5:Y:S02]  /*37b0*/  LDG.E.LTC128B R103, desc[UR36][R6.64+0x60] ;  /* 0x0000602406677981 */ /* 0x000164000c1e1920 */
.L_x_55:
[----:B------:R-:W-:Y:S05]  /*37c0*/  BSYNC B1 ;  /* 0x0000000000017941 */ /* 0x000fea0003800000 */
.L_x_54:
        /* <DEDUP_REMOVED lines=11> */
.L_x_57:
[----:B------:R-:W-:Y:S05]  /*3880*/  BSYNC B1 ;  /* 0x0000000000017941 */ /* 0x000fea0003800000 */
.L_x_56:
        /* <DEDUP_REMOVED lines=9> */
.L_x_59:
[----:B------:R-:W-:Y:S05]  /*3920*/  BSYNC B1 ;  /* 0x0000000000017941 */ /* 0x000fea0003800000 */
.L_x_58:
        /* <DEDUP_REMOVED lines=9> */
.L_x_61:
[----:B------:R-:W-:Y:S05]  /*39c0*/  BSYNC B1 ;  /* 0x0000000000017941 */ /* 0x000fea0003800000 */
.L_x_60:
        /* <DEDUP_REMOVED lines=11> */
.L_x_63:
[----:B------:R-:W-:Y:S05]  /*3a80*/  BSYNC B1 ;  /* 0x0000000000017941 */ /* 0x000fea0003800000 */
.L_x_62:
        /* <DEDUP_REMOVED lines=11> */
.L_x_65:
[----:B------:R-:W-:Y:S05]  /*3b40*/  BSYNC B1 ;  /* 0x0000000000017941 */ /* 0x000fea0003800000 */
.L_x_64:
        /* <DEDUP_REMOVED lines=9> */
.L_x_67:
[----:B------:R-:W-:Y:S05]  /*3be0*/  BSYNC B1 ;  /* 0x0000000000017941 */ /* 0x000fea0003800000 */
.L_x_66:
        /* <DEDUP_REMOVED lines=9> */
.L_x_69:
[----:B------:R-:W-:Y:S05]  /*3c80*/  BSYNC B1 ;  /* 0x0000000000017941 */ /* 0x000fea0003800000 */
.L_x_68:
        /* <DEDUP_REMOVED lines=11> */
.L_x_71:
[----:B------:R-:W-:Y:S05]  /*3d40*/  BSYNC B1 ;  /* 0x0000000000017941 */ /* 0x000fea0003800000 */
.L_x_70:
        /* <DEDUP_REMOVED lines=11> */
.L_x_73:
[----:B------:R-:W-:Y:S05]  /*3e00*/  BSYNC B1 ;  /* 0x0000000000017941 */ /* 0x000fea0003800000 */
.L_x_72:
        /* <DEDUP_REMOVED lines=9> */
.L_x_75:
[----:B------:R-:W-:Y:S05]  /*3ea0*/  BSYNC B1 ;  /* 0x0000000000017941 */ /* 0x000fea0003800000 */
.L_x_74:
        /* <DEDUP_REMOVED lines=9> */
.L_x_77:
[----:B------:R-:W-:Y:S05]  /*3f40*/  BSYNC B1 ;  /* 0x0000000000017941 */ /* 0x000fea0003800000 */
.L_x_76:
[----:B-----5:R-:W-:Y:S01]  /*3f50*/  LOP3.LUT R14, R103, 0xffffe000, RZ, 0xc0, !PT ;  /* 0xffffe000670e7812 */ /* 0x020fe200078ec0ff */
[----:B------:R-:W-:Y:S01]  /*3f60*/  BSSY B1, `(.L_x_78) ;  /* 0x0000009000017945 */ /* 0x000fe20003800000 */
[----:B------:R-:W-:-:S03]  /*3f70*/  ISETP.GT.AND P3, PT, R4, 0x30, PT ;  /* 0x000000300400780c */ /* 0x000fc60003f64270 */
[----:B------:R-:W-:-:S04]  /*3f80*/  FMUL R14, R14, R91 ;  /* 0x0000005b0e0e7220 */ /* 0x000fc80000400000 */
[----:B------:R-:W-:-:S05]  /*3f90*/  FFMA R79, R79, R90, R14 ;  /* 0x0000005a4f4f7223 */ /* 0x000fca000000000e */
[----:B------:R-:W-:-:S05]  /*3fa0*/  F2FP.TF32.F32.PACK_B R79, R79 ;  /* 0x0000004fff4f723e */ /* 0x000fca00024050ff */
[----:B------:R0:W-:Y:S01]  /*3fb0*/  @P0 STG.E desc[UR36][R110.64+0xa4], R79 ;  /* 0x0000a44f6e000986 */ /* 0x0001e2000c101924 */
[----:B------:R-:W-:-:S13]  /*3fc0*/  ISETP.GT.AND P0, PT, R3, RZ, P3 ;  /* 0x000000ff0300720c */ /* 0x000fda0001f04270 */
[----:B0-----:R-:W-:Y:S05]  /*3fd0*/  @!P0 BRA `(.L_x_79) ;  /* 0x0000000000048947 */ /* 0x001fea0003800000 */
[----:B------:R0:W5:Y:S02]  /*3fe0*/  LDG.E.LTC128B R103, desc[UR36][R6.64+0xc0] ;  /* 0x0000c02406677981 */ /* 0x000164000c1e1920 */
.L_x_79:
[----:B------:R-:W-:Y:S05]  /*3ff0*/  BSYNC B1 ;  /* 0x0000000000017941 */ /* 0x000fea0003800000 */
.L_x_78:
        /* <DEDUP_REMOVED lines=10> */
.L_x_81:
[----:B------:R-:W-:Y:S05]  /*40a0*/  BSYNC B1 ;  /* 0x0000000000017941 */ /* 0x000fea0003800000 */
.L_x_80:
        /* <DEDUP_REMOVED lines=9> */
.L_x_83:
[----:B------:R-:W-:Y:S05]  /*4140*/  BSYNC B1 ;  /* 0x0000000000017941 */ /* 0x000fea0003800000 */
.L_x_82:
        /* <DEDUP_REMOVED lines=9> */
.L_x_85:
[----:B------:R-:W-:Y:S05]  /*41e0*/  BSYNC B1 ;  /* 0x0000000000017941 */ /* 0x000fea0003800000 */
.L_x_84:
        /* <DEDUP_REMOVED lines=10> */
.L_x_87:
[----:B------:R-:W-:Y:S05]  /*4290*/  BSYNC B1 ;  /* 0x0000000000017941 */ /* 0x000fea0003800000 */
.L_x_86:
[----:B-----5:R-:W-:Y:S01]  /*42a0*/  LOP3.LUT R14, R103, 0xffffe000, RZ, 0xc0, !PT ;  /* 0xffffe000670e7812 */ /* 0x020fe200078ec0ff */
[----:B------:R-:W-:Y:S04]  /*42b0*/  BSSY B1, `(.L_x_88) ;  /* 0x000000f000017945 */ /* 0x000fe80003800000 */
[----:B------:R-:W-:-:S04]  /*42c0*/  FMUL R23, R14, R91 ;  /* 0x0000005b0e177220 */ /* 0x000fc80000400000 */
[----:B------:R-:W-:-:S05]  /*42d0*/  FFMA R23, R84, R90, R23 ;  /* 0x0000005a54177223 */ /* 0x000fca0000000017 */
[----:B------:R-:W-:-:S05]  /*42e0*/  F2FP.TF32.F32.PACK_B R23, R23 ;  /* 0x00000017ff17723e */ /* 0x000fca00024050ff */
[----:B------:R0:W-:Y:S01]  /*42f0*/  @P0 STG.E desc[UR36][R20.64+0xe0], R23 ;  /* 0x0000e01714000986 */ /* 0x0001e2000c101924 */
[----:B------:R-:W-:-:S05]  /*4300*/  IADD3 R62, P0, R15, R110, RZ ;  /* 0x0000006e0f3e7210 */ /* 0x000fca0007f1e0ff */
[----:B------:R-:W-:Y:S01]  /*4310*/  IMAD.X R63, R5, 0x1, R111, P0 ;  /* 0x00000001053f7824 */ /* 0x000fe200000e066f */
[----:B------:R-:W-:-:S05]  /*4320*/  IADD3 R64, P0, R15, R110, RZ ;  /* 0x0000006e0f407210 */ /* 0x000fca0007f1e0ff */
[----:B------:R-:W-:Y:S01]  /*4330*/  IMAD.X R65, R5, 0x1, R111, P0 ;  /* 0x0000000105417824 */ /* 0x000fe200000e066f */
[----:B------:R-:W-:-:S05]  /*4340*/  IADD3 R14, P0, R15, R20, RZ ;  /* 0x000000140f0e7210 */ /* 0x000fca0007f1e0ff */
[----:B------:R-:W-:Y:S01]  /*4350*/  IMAD.X R15, R5, 0x1, R21, P0 ;  /* 0x00000001050f7824 */ /* 0x000fe200000e0615 */
[----:B------:R-:W-:-:S04]  /*4360*/  ISETP.GT.AND P0, PT, R4, 0x39, PT ;  /* 0x000000390400780c */ /* 0x000fc80003f04270 */
[----:B------:R-:W-:-:S13]  /*4370*/  ISETP.GT.AND P4, PT, R3, RZ, P0 ;  /* 0x000000ff0300720c */ /* 0x000fda0000784270 */
[----:B0-----:R-:W-:Y:S05]  /*4380*/  @!P4 BRA `(.L_x_89) ;  /* 0x000000000004c947 */ /* 0x001fea0003800000 */
[----:B------:R0:W5:Y:S02]  /*4390*/  LDG.E.LTC128B R103, desc[UR36][R6.64+0xe4] ;  /* 0x0000e42406677981 */ /* 0x000164000c1e1920 */
.L_x_89:
[----:B------:R-:W-:Y:S05]  /*43a0*/  BSYNC B1 ;  /* 0x0000000000017941 */ /* 0x000fea0003800000 */
.L_x_88:
        /* <DEDUP_REMOVED lines=9> */
.L_x_91:
[----:B------:R-:W-:Y:S05]  /*4440*/  BSYNC B1 ;  /* 0x0000000000017941 */ /* 0x000fea0003800000 */
.L_x_90:
        /* <DEDUP_REMOVED lines=9> */
.L_x_93:
[----:B------:R-:W-:Y:S05]  /*44e0*/  BSYNC B1 ;  /* 0x0000000000017941 */ /* 0x000fea0003800000 */
.L_x_92:
[----:B-----5:R-:W-:-:S05]  /*44f0*/  LOP3.LUT R4, R103, 0xffffe000, RZ, 0xc0, !PT ;  /* 0xffffe00067047812 */ /* 0x020fca00078ec0ff */
[----:B------:R-:W-:-:S04]  /*4500*/  FMUL R4, R4, R91 ;  /* 0x0000005b04047220 */ /* 0x000fc80000400000 */
[----:B------:R-:W-:-:S05]  /*4510*/  FFMA R87, R87, R90, R4 ;  /* 0x0000005a57577223 */ /* 0x000fca0000000004 */
[----:B------:R-:W-:-:S05]  /*4520*/  F2FP.TF32.F32.PACK_B R87, R87 ;  /* 0x00000057ff57723e */ /* 0x000fca00024050ff */
[----:B------:R0:W-:Y:S01]  /*4530*/  @P4 STG.E desc[UR36][R110.64+0xe4], R87 ;  /* 0x0000e4576e004986 */ /* 0x0001e2000c101924 */
[----:B------:R-:W-:-:S13]  /*4540*/  ISETP.GT.AND P4, PT, R3, 0x80, P6 ;  /* 0x000000800300780c */ /* 0x000fda0003784270 */
[----:B------:R-:W2:Y:S01]  /*4550*/  @P4 LDG.E.LTC128B R103, desc[UR36][R60.64] ;  /* 0x000000243c674981 */ /* 0x000ea2000c1e1920 */
[----:B------:R-:W-:Y:S01]  /*4560*/  BSSY B1, `(.L_x_94) ;  /* 0x000000a000017945 */ /* 0x000fe20003800000 */
[----:B--2---:R-:W-:-:S05]  /*4570*/  LOP3.LUT R4, R103, 0xffffe000, RZ, 0xc0, !PT ;  /* 0xffffe00067047812 */ /* 0x004fca00078ec0ff */
[----:B------:R-:W-:-:S04]  /*4580*/  FMUL R5, R4, R91 ;  /* 0x0000005b04057220 */ /* 0x000fc80000400000 */
[----:B------:R-:W-:-:S05]  /*4590*/  FFMA R5, R24, R90, R5 ;  /* 0x0000005a18057223 */ /* 0x000fca0000000005 */
[----:B------:R-:W-:-:S05]  /*45a0*/  F2FP.TF32.F32.PACK_B R5, R5 ;  /* 0x00000005ff05723e */ /* 0x000fca00024050ff */
[----:B------:R0:W-:Y:S01]  /*45b0*/  @P4 STG.E desc[UR36][R14.64], R5 ;  /* 0x000000050e004986 */ /* 0x0001e2000c101924 */
[----:B------:R-:W-:-:S04]  /*45c0*/  ISETP.NE.AND P4, PT, R119, RZ, PT ;  /* 0x000000ff7700720c */ /* 0x000fc80003f85270 */
[----:B------:R-:W-:-:S13]  /*45d0*/  ISETP.GT.AND P4, PT, R3, 0x80, P4 ;  /* 0x000000800300780c */ /* 0x000fda0002784270 */
[----:B0-----:R-:W-:Y:S05]  /*45e0*/  @!P4 BRA `(.L_x_95) ;  /* 0x000000000004c947 */ /* 0x001fea0003800000 */
[----:B------:R0:W5:Y:S02]  /*45f0*/  LDG.E.LTC128B R103, desc[UR36][R58.64+0x4] ;  /* 0x000004243a677981 */ /* 0x000164000c1e1920 */
.L_x_95:
[----:B------:R-:W-:Y:S05]  /*4600*/  BSYNC B1 ;  /* 0x0000000000017941 */ /* 0x000fea0003800000 */
.L_x_94:
[----:B-----5:R-:W-:Y:S01]  /*4610*/  LOP3.LUT R4, R103, 0xffffe000, RZ, 0xc0, !PT ;  /* 0xffffe00067047812 */ /* 0x020fe200078ec0ff */
[----:B------:R-:W-:Y:S01]  /*4620*/  @P4 IMAD.MOV.U32 R5, RZ, RZ, R15 ;  /* 0x000000ffff054224 */ /* 0x000fe200078e000f */
[----:B------:R-:W-:Y:S01]  /*4630*/  ISETP.GT.AND P6, PT, R3, 0x88, P6 ;  /* 0x000000880300780c */ /* 0x000fe200037c4270 */
[----:B------:R-:W-:Y:S02]  /*4640*/  BSSY B1, `(.L_x_96) ;  /* 0x0000008000017945 */ /* 0x000fe40003800000 */
[----:B------:R-:W-:-:S04]  /*4650*/  FMUL R4, R4, R91 ;  /* 0x0000005b04047220 */ /* 0x000fc80000400000 */
[----:B------:R-:W-:Y:S01]  /*4660*/  FFMA R25, R25, R90, R4 ;  /* 0x0000005a19197223 */ /* 0x000fe20000000004 */
[----:B------:R-:W-:-:S04]  /*4670*/  @P4 IMAD.MOV.U32 R4, RZ, RZ, R14 ;  /* 0x000000ffff044224 */ /* 0x000fc800078e000e */
[----:B------:R-:W-:-:S05]  /*4680*/  F2FP.TF32.F32.PACK_B R25, R25 ;  /* 0x00000019ff19723e */ /* 0x000fca00024050ff */
[----:B------:R2:W-:Y:S01]  /*4690*/  @P4 STG.E desc[UR36][R4.64+0x4], R25 ;  /* 0x0000041904004986 */ /* 0x0005e2000c101924 */
[----:B------:R-:W-:Y:S05]  /*46a0*/  @!P6 BRA `(.L_x_97) ;  /* 0x000000000004e947 */ /* 0x000fea0003800000 */
[----:B------:R0:W5:Y:S02]  /*46b0*/  LDG.E.LTC128B R103, desc[UR36][R10.64] ;  /* 0x000000240a677981 */ /* 0x000164000c1e1920 */
.L_x_97:
[----:B------:R-:W-:Y:S05]  /*46c0*/  BSYNC B1 ;  /* 0x0000000000017941 */ /* 0x000fea0003800000 */
.L_x_96:
[----:B--2--5:R-:W-:Y:S01]  /*46d0*/  LOP3.LUT R4, R103, 0xffffe000, RZ, 0xc0, !PT ;  /* 0xffffe00067047812 */ /* 0x024fe200078ec0ff */
[----:B------:R-:W-:Y:S01]  /*46e0*/  BSSY B1, `(.L_x_98) ;  /* 0x0000009000017945 */ /* 0x000fe20003800000 */
[----:B------:R-:W-:-:S03]  /*46f0*/  ISETP.NE.AND P4, PT, R119, RZ, PT ;  /* 0x000000ff7700720c */ /* 0x000fc60003f85270 */
[----:B------:R-:W-:Y:S01]  /*4700*/  FMUL R5, R4, R91 ;  /* 0x0000005b04057220 */ /* 0x000fe20000400000 */
[----:B------:R-:W-:-:S03]  /*4710*/  ISETP.GT.AND P4, PT, R3, 0x88, P4 ;  /* 0x000000880300780c */ /* 0x000fc60002784270 */
[----:B------:R-:W-:-:S05]  /*4720*/  FFMA R5, R26, R90, R5 ;  /* 0x0000005a1a057223 */ /* 0x000fca0000000005 */
[----:B------:R-:W-:-:S05]  /*4730*/  F2FP.TF32.F32.PACK_B R5, R5 ;  /* 0x00000005ff05723e */ /* 0x000fca00024050ff */
[----:B------:R2:W-:Y:S01]  /*4740*/  @P6 STG.E desc[UR36][R62.64], R5 ;  /* 0x000000053e006986 */ /* 0x0005e2000c101924 */
[----:B------:R-:W-:Y:S05]  /*4750*/  @!P4 BRA `(.L_x_99) ;  /* 0x000000000004c947 */ /* 0x000fea0003800000 */
[----:B------:R0:W5:Y:S02]  /*4760*/  LDG.E.LTC128B R103, desc[UR36][R12.64+0x4] ;  /* 0x000004240c677981 */ /* 0x000164000c1e1920 */
.L_x_99:
[----:B------:R-:W-:Y:S05]  /*4770*/  BSYNC B1 ;  /* 0x0000000000017941 */ /* 0x000fea0003800000 */
.L_x_98:
[----:B-----5:R-:W-:Y:S01]  /*4780*/  LOP3.LUT R4, R103, 0xffffe000, RZ, 0xc0, !PT ;  /* 0xffffe00067047812 */ /* 0x020fe200078ec0ff */
[----:B------:R-:W-:Y:S01]  /*4790*/  BSSY B1, `(.L_x_100) ;  /* 0x0000009000017945 */ /* 0x000fe20003800000 */
[----:B------:R-:W-:-:S03]  /*47a0*/  ISETP.NE.AND P6, PT, R116, RZ, PT ;  /* 0x000000ff7400720c */ /* 0x000fc60003fc5270 */
[----:B------:R-:W-:-:S04]  /*47b0*/  FMUL R4, R4, R91 ;  /* 0x0000005b04047220 */ /* 0x000fc80000400000 */
[----:B------:R-:W-:-:S05]  /*47c0*/  FFMA R27, R27, R90, R4 ;  /* 0x0000005a1b1b7223 */ /* 0x000fca0000000004 */
[----:B------:R-:W-:-:S05]  /*47d0*/  F2FP.TF32.F32.PACK_B R27, R27 ;  /* 0x0000001bff1b723e */ /* 0x000fca00024050ff */
[----:B------:R0:W-:Y:S01]  /*47e0*/  @P4 STG.E desc[UR36][R64.64+0x4], R27 ;  /* 0x0000041b40004986 */ /* 0x0001e2000c101924 */
[----:B------:R-:W-:-:S13]  /*47f0*/  ISETP.GT.AND P4, PT, R3, 0x80, P6 ;  /* 0x000000800300780c */ /* 0x000fda0003784270 */
[----:B0-----:R-:W-:Y:S05]  /*4800*/  @!P4 BRA `(.L_x_101) ;  /* 0x000000000004c947 */ /* 0x001fea0003800000 */
[----:B------:R0:W5:Y:S02]  /*4810*/  LDG.E.LTC128B R103, desc[UR36][R58.64+0x20] ;  /* 0x000020243a677981 */ /* 0x000164000c1e1920 */
.L_x_101:
[----:B------:R-:W-:Y:S05]  /*4820*/  BSYNC B1 ;  /* 0x0000000000017941 */ /* 0x000fea0003800000 */
.L_x_100:
[----:B-----5:R-:W-:Y:S01]  /*4830*/  LOP3.LUT R4, R103, 0xffffe000, RZ, 0xc0, !PT ;  /* 0xffffe00067047812 */ /* 0x020fe200078ec0ff */
[----:B------:R-:W-:Y:S01]  /*4840*/  BSSY B1, `(.L_x_102) ;  /* 0x000000b000017945 */ /* 0x000fe20003800000 */
[----:B------:R-:W-:-:S03]  /*4850*/  ISETP.NE.AND P6, PT, R117, RZ, PT ;  /* 0x000000ff7500720c */ /* 0x000fc60003fc5270 */
[----:B--2---:R-:W-:Y:S01]  /*4860*/  FMUL R5, R4, R91 ;  /* 0x0000005b04057220 */ /* 0x004fe20000400000 */
[----:B------:R-:W-:-:S03]  /*4870*/  @P4 IMAD.MOV.U32 R4, RZ, RZ, R14 ;  /* 0x000000ffff044224 */ /* 0x000fc600078e000e */
[----:B-1-34-:R-:W-:Y:S01]  /*4880*/  FFMA R7, R28, R90, R5 ;  /* 0x0000005a1c077223 */ /* 0x01afe20000000005 */
[----:B------:R-:W-:-:S04]  /*4890*/  @P4 IMAD.MOV.U32 R5, RZ, RZ, R15 ;  /* 0x000000ffff054224 */ /* 0x000fc800078e000f */
[----:B------:R-:W-:-:S05]  /*48a0*/  F2FP.TF32.F32.PACK_B R7, R7 ;  /* 0x00000007ff07723e */ /* 0x000fca00024050ff */
[----:B------:R1:W-:Y:S01]  /*48b0*/  @P4 STG.E desc[UR36][R4.64+0x20], R7 ;  /* 0x0000200704004986 */ /* 0x0003e2000c101924 */
[----:B------:R-:W-:-:S13]  /*48c0*/  ISETP.GT.AND P4, PT, R3, 0x80, P6 ;  /* 0x000000800300780c */ /* 0x000fda0003784270 */
[----:B-1----:R-:W-:Y:S05]  /*48d0*/  @!P4 BRA `(.L_x_103) ;  /* 0x000000000004c947 */ /* 0x002fea0003800000 */
[----:B------:R1:W5:Y:S02]  /*48e0*/  LDG.E.LTC128B R103, desc[UR36][R58.64+0x24] ;  /* 0x000024243a677981 */ /* 0x000364000c1e1920 */
.L_x_103:
[----:B------:R-:W-:Y:S05]  /*48f0*/  BSYNC B1 ;  /* 0x0000000000017941 */ /* 0x000fea0003800000 */
.L_x_102:
[----:B-----5:R-:W-:Y:S01]  /*4900*/  LOP3.LUT R4, R103, 0xffffe000, RZ, 0xc0, !PT ;  /* 0xffffe00067047812 */ /* 0x020fe200078ec0ff */
[----:B------:R-:W-:Y:S01]  /*4910*/  @P4 IMAD.MOV.U32 R5, RZ, RZ, R15 ;  /* 0x000000ffff054224 */ /* 0x000fe200078e000f */
[----:B------:R-:W-:Y:S03]  /*4920*/  BSSY B1, `(.L_x_104) ;  /* 0x000000a000017945 */ /* 0x000fe60003800000 */
[----:B------:R-:W-:-:S04]  /*4930*/  FMUL R4, R4, R91 ;  /* 0x0000005b04047220 */ /* 0x000fc80000400000 */
[----:B------:R-:W-:Y:S01]  /*4940*/  FFMA R29, R29, R90, R4 ;  /* 0x0000005a1d1d7223 */ /* 0x000fe20000000004 */
[----:B------:R-:W-:-:S04]  /*4950*/  @P4 IMAD.MOV.U32 R4, RZ, RZ, R14 ;  /* 0x000000ffff044224 */ /* 0x000fc800078e000e */
[----:B------:R-:W-:-:S05]  /*4960*/  F2FP.TF32.F32.PACK_B R29, R29 ;  /* 0x0000001dff1d723e */ /* 0x000fca00024050ff */
[----:B------:R2:W-:Y:S01]  /*4970*/  @P4 STG.E desc[UR36][R4.64+0x24], R29 ;  /* 0x0000241d04004986 */ /* 0x0005e2000c101924 */
[----:B------:R-:W-:-:S04]  /*4980*/  ISETP.NE.AND P4, PT, R116, RZ, PT ;  /* 0x000000ff7400720c */ /* 0x000fc80003f85270 */
[----:B------:R-:W-:-:S13]  /*4990*/  ISETP.GT.AND P4, PT, R3, 0x88, P4 ;  /* 0x000000880300780c */ /* 0x000fda0002784270 */
[----:B--2---:R-:W-:Y:S05]  /*49a0*/  @!P4 BRA `(.L_x_105) ;  /* 0x000000000004c947 */ /* 0x004fea0003800000 */
[----:B------:R2:W5:Y:S02]  /*49b0*/  LDG.E.LTC128B R103, desc[UR36][R12.64+0x20] ;  /* 0x000020240c677981 */ /* 0x000564000c1e1920 */
.L_x_105:
[----:B------:R-:W-:Y:S05]  /*49c0*/  BSYNC B1 ;  /* 0x0000000000017941 */ /* 0x000fea0003800000 */
.L_x_104:
[----:B-----5:R-:W-:Y:S01]  /*49d0*/  LOP3.LUT R4, R103, 0xffffe000, RZ, 0xc0, !PT ;  /* 0xffffe00067047812 */ /* 0x020fe200078ec0ff */
[----:B------:R-:W-:Y:S04]  /*49e0*/  BSSY B1, `(.L_x_106) ;  /* 0x0000008000017945 */ /* 0x000fe80003800000 */
[----:B------:R-:W-:-:S04]  /*49f0*/  FMUL R5, R4, R91 ;  /* 0x0000005b04057220 */ /* 0x000fc80000400000 */
[----:B------:R-:W-:-:S05]  /*4a00*/  FFMA R5, R30, R90, R5 ;  /* 0x0000005a1e057223 */ /* 0x000fca0000000005 */
[----:B------:R-:W-:-:S05]  /*4a10*/  F2FP.TF32.F32.PACK_B R5, R5 ;  /* 0x00000005ff05723e */ /* 0x000fca00024050ff */
[----:B------:R3:W-:Y:S01]  /*4a20*/  @P4 STG.E desc[UR36][R8.64+0x20], R5 ;  /* 0x0000200508004986 */ /* 0x0007e2000c101924 */
[----:B------:R-:W-:-:S13]  /*4a30*/  ISETP.GT.AND P4, PT, R3, 0x88, P6 ;  /* 0x000000880300780c */ /* 0x000fda0003784270 */
[----:B---3--:R-:W-:Y:S05]  /*4a40*/  @!P4 BRA `(.L_x_107) ;  /* 0x000000000004c947 */ /* 0x008fea0003800000 */
[----:B------:R3:W5:Y:S02]  /*4a50*/  LDG.E.LTC128B R103, desc[UR36][R12.64+0x24] ;  /* 0x000024240c677981 */ /* 0x000764000c1e1920 */
.L_x_107:
[----:B------:R-:W-:Y:S05]  /*4a60*/  BSYNC B1 ;  /* 0x0000000000017941 */ /* 0x000fea0003800000 */
.L_x_106:
[----:B-----5:R-:W-:Y:S01]  /*4a70*/  LOP3.LUT R4, R103, 0xffffe000, RZ, 0xc0, !PT ;  /* 0xffffe00067047812 */ /* 0x020fe200078ec0ff */
[----:B------:R-:W-:Y:S01]  /*4a80*/  @P4 IMAD.MOV.U32 R5, RZ, RZ, R9 ;  /* 0x000000ffff054224 */ /* 0x000fe200078e0009 */
[----:B------:R-:W-:Y:S01]  /*4a90*/  ISETP.NE.AND P6, PT, R112, RZ, PT ;  /* 0x000000ff7000720c */ /* 0x000fe20003fc5270 */
[----:B------:R-:W-:Y:S02]  /*4aa0*/  BSSY B1, `(.L_x_108) ;  /* 0x0000009000017945 */ /* 0x000fe40003800000 */
[----:B------:R-:W-:-:S04]  /*4ab0*/  FMUL R4, R4, R91 ;  /* 0x0000005b04047220 */ /* 0x000fc80000400000 */
[----:B------:R-:W-:Y:S01]  /*4ac0*/  FFMA R31, R31, R90, R4 ;  /* 0x0000005a1f1f7223 */ /* 0x000fe20000000004 */
[----:B------:R-:W-:-:S04]  /*4ad0*/  @P4 IMAD.MOV.U32 R4, RZ, RZ, R8 ;  /* 0x000000ffff044224 */ /* 0x000fc800078e0008 */
[----:B------:R-:W-:-:S05]  /*4ae0*/  F2FP.TF32.F32.PACK_B R31, R31 ;  /* 0x0000001fff1f723e */ /* 0x000fca00024050ff */
[----:B------:R4:W-:Y:S01]  /*4af0*/  @P4 STG.E desc[UR36][R4.64+0x24], R31 ;  /* 0x0000241f04004986 */ /* 0x0009e2000c101924 */
[----:B------:R-:W-:-:S13]  /*4b00*/  ISETP.GT.AND P4, PT, R3, 0x80, P6 ;  /* 0x000000800300780c */ /* 0x000fda0003784270 */
[----:B----4-:R-:W-:Y:S05]  /*4b10*/  @!P4 BRA `(.L_x_109) ;  /* 0x000000000004c947 */ /* 0x010fea0003800000 */
[----:B------:R4:W5:Y:S02]  /*4b20*/  LDG.E.LTC128B R103, desc[UR36][R58.64+0x40] ;  /* 0x000040243a677981 */ /* 0x000964000c1e1920 */
.L_x_109:
[----:B------:R-:W-:Y:S05]  /*4b30*/  BSYNC B1 ;  /* 0x0000000000017941 */ /* 0x000fea0003800000 */
.L_x_108:
[----:B-----5:R-:W-:Y:S01]  /*4b40*/  LOP3.LUT R4, R103, 0xffffe000, RZ, 0xc0, !PT ;  /* 0xffffe00067047812 */ /* 0x020fe200078ec0ff */
[----:B------:R-:W-:Y:S01]  /*4b50*/  BSSY B1, `(.L_x_110) ;  /* 0x000000b000017945 */ /* 0x000fe20003800000 */
[----:B------:R-:W-:-:S03]  /*4b60*/  ISETP.NE.AND P6, PT, R104, RZ, PT ;  /* 0x000000ff6800720c */ /* 0x000fc60003fc5270 */
[----:B------:R-:W-:Y:S01]  /*4b70*/  FMUL R5, R4, R91 ;  /* 0x0000005b04057220 */ /* 0x000fe20000400000 */
[----:B------:R-:W-:-:S03]  /*4b80*/  @P4 IMAD.MOV.U32 R4, RZ, RZ, R14 ;  /* 0x000000ffff044224 */ /* 0x000fc600078e000e */
[----:B------:R-:W-:Y:S01]  /*4b90*/  FFMA R7, R32, R90, R5 ;  /* 0x0000005a20077223 */ /* 0x000fe20000000005 */
[----:B------:R-:W-:-:S04]  /*4ba0*/  @P4 IMAD.MOV.U32 R5, RZ, RZ, R15 ;  /* 0x000000ffff054224 */ /* 0x000fc800078e000f */
[----:B------:R-:W-:-:S05]  /*4bb0*/  F2FP.TF32.F32.PACK_B R7, R7 ;  /* 0x00000007ff07723e */ /* 0x000fca00024050ff */
[----:B------:R0:W-:Y:S01]  /*4bc0*/  @P4 STG.E desc[UR36][R4.64+0x40], R7 ;  /* 0x0000400704004986 */ /* 0x0001e2000c101924 */
[----:B------:R-:W-:-:S13]  /*4bd0*/  ISETP.GT.AND P4, PT, R3, 0x80, P6 ;  /* 0x000000800300780c */ /* 0x000fda0003784270 */
[----:B0-----:R-:W-:Y:S05]  /*4be0*/  @!P4 BRA `(.L_x_111) ;  /* 0x000000000004c947 */ /* 0x001fea0003800000 */
[----:B------:R0:W5:Y:S02]  /*4bf0*/  LDG.E.LTC128B R103, desc[UR36][R58.64+0x44] ;  /* 0x000044243a677981 */ /* 0x000164000c1e1920 */
.L_x_111:
[----:B------:R-:W-:Y:S05]  /*4c00*/  BSYNC B1 ;  /* 0x0000000000017941 */ /* 0x000fea0003800000 */
.L_x_110:
        /* <DEDUP_REMOVED lines=10> */
[----:B0-----:R-:W-:Y:S05]  /*4cb0*/  @!P4 BRA `(.L_x_113) ;  /* 0x000000000004c947 */ /* 0x001fea0003800000 */
[----:B------:R0:W5:Y:S02]  /*4cc0*/  LDG.E.LTC128B R103, desc[UR36][R12.64+0x40] ;  /* 0x000040240c677981 */ /* 0x000164000c1e1920 */
.L_x_113:
[----:B------:R-:W-:Y:S05]  /*4cd0*/  BSYNC B1 ;  /* 0x0000000000017941 */ /* 0x000fea0003800000 */
.L_x_112:
[----:B-----5:R-:W-:Y:S01]  /*4ce0*/  LOP3.LUT R4, R103, 0xffffe000, RZ, 0xc0, !PT ;  /* 0xffffe00067047812 */ /* 0x020fe200078ec0ff */
[----:B------:R-:W-:Y:S04]  /*4cf0*/  BSSY B1, `(.L_x_114) ;  /* 0x000000a000017945 */ /* 0x000fe80003800000 */
        /* <DEDUP_REMOVED lines=9> */
.L_x_115:
[----:B------:R-:W-:Y:S05]  /*4d90*/  BSYNC B1 ;  /* 0x0000000000017941 */ /* 0x000fea0003800000 */
.L_x_114:
        /* <DEDUP_REMOVED lines=10> */
[----:B0-----:R-:W-:Y:S05]  /*4e40*/  @!P4 BRA `(.L_x_117) ;  /* 0x000000000004c947 */ /* 0x001fea0003800000 */
[----:B------:R0:W5:Y:S02]  /*4e50*/  LDG.E.LTC128B R103, desc[UR36][R58.64+0x60] ;  /* 0x000060243a677981 */ /* 0x000164000c1e1920 */
.L_x_117:
[----:B------:R-:W-:Y:S05]  /*4e60*/  BSYNC B1 ;  /* 0x0000000000017941 */ /* 0x000fea0003800000 */
.L_x_116:
        /* <DEDUP_REMOVED lines=12> */
.L_x_119:
[----:B------:R-:W-:Y:S05]  /*4f30*/  BSYNC B1 ;  /* 0x0000000000017941 */ /* 0x000fea0003800000 */
.L_x_118:
        /* <DEDUP_REMOVED lines=12> */
.L_x_121:
[----:B------:R-:W-:Y:S05]  /*5000*/  BSYNC B1 ;  /* 0x0000000000017941 */ /* 0x000fea0003800000 */
.L_x_120:
        /* <DEDUP_REMOVED lines=11> */
.L_x_123:
[----:B------:R-:W-:Y:S05]  /*50c0*/  BSYNC B1 ;  /* 0x0000000000017941 */ /* 0x000fea0003800000 */
.L_x_122:
        /* <DEDUP_REMOVED lines=12> */
.L_x_125:
[----:B------:R-:W-:Y:S05]  /*5190*/  BSYNC B1 ;  /* 0x0000000000017941 */ /* 0x000fea0003800000 */
.L_x_124:
        /* <DEDUP_REMOVED lines=12> */
.L_x_127:
[----:B------:R-:W-:Y:S05]  /*5260*/  BSYNC B1 ;  /* 0x0000000000017941 */ /* 0x000fea0003800000 */
.L_x_126:
        /* <DEDUP_REMOVED lines=12> */
.L_x_129:
[----:B------:R-:W-:Y:S05]  /*5330*/  BSYNC B1 ;  /* 0x0000000000017941 */ /* 0x000fea0003800000 */
.L_x_128:
        /* <DEDUP_REMOVED lines=11> */
.L_x_131:
[----:B------:R-:W-:Y:S05]  /*53f0*/  BSYNC B1 ;  /* 0x0000000000017941 */ /* 0x000fea0003800000 */
.L_x_130:
        /* <DEDUP_REMOVED lines=12> */
.L_x_133:
[----:B------:R-:W-:Y:S05]  /*54c0*/  BSYNC B1 ;  /* 0x0000000000017941 */ /* 0x000fea0003800000 */
.L_x_132:
        /* <DEDUP_REMOVED lines=11> */
.L_x_135:
[----:B------:R-:W-:Y:S05]  /*5580*/  BSYNC B1 ;  /* 0x0000000000017941 */ /* 0x000fea0003800000 */
.L_x_134:
        /* <DEDUP_REMOVED lines=11> */
.L_x_137:
[----:B------:R-:W-:Y:S05]  /*5640*/  BSYNC B1 ;  /* 0x0000000000017941 */ /* 0x000fea0003800000 */
.L_x_136:
[----:B-----5:R-:W-:Y:S01]  /*5650*/  LOP3.LUT R4, R103, 0xffffe000, RZ, 0xc0, !PT ;  /* 0xffffe00067047812 */ /* 0x020fe200078ec0ff */
[----:B------:R-:W-:Y:S01]  /*5660*/  BSSY B1, `(.L_x_138) ;  /* 0x000000a000017945 */ /* 0x000fe20003800000 */
[----:B------:R-:W-:-:S03]  /*5670*/  ISETP.GT.AND P5, PT, R3, 0x88, P5 ;  /* 0x000000880300780c */ /* 0x000fc60002fa4270 */
[----:B------:R-:W-:Y:S01]  /*5680*/  FMUL R5, R4, R91 ;  /* 0x0000005b04057220 */ /* 0x000fe20000400000 */
[----:B------:R-:W-:-:S03]  /*5690*/  @P4 IMAD.MOV.U32 R4, RZ, RZ, R8 ;  /* 0x000000ffff044224 */ /* 0x000fc600078e0008 */
[----:B------:R-:W-:Y:S01]  /*56a0*/  FFMA R7, R46, R90, R5 ;  /* 0x0000005a2e077223 */ /* 0x000fe20000000005 */
[----:B------:R-:W-:-:S04]  /*56b0*/  @P4 IMAD.MOV.U32 R5, RZ, RZ, R9 ;  /* 0x000000ffff054224 */ /* 0x000fc800078e0009 */
[----:B------:R-:W-:-:S05]  /*56c0*/  F2FP.TF32.F32.PACK_B R7, R7 ;  /* 0x00000007ff07723e */ /* 0x000fca00024050ff */
[----:B------:R0:W-:Y:S01]  /*56d0*/  @P4 STG.E desc[UR36][R4.64+0xa0], R7 ;  /* 0x0000a00704004986 */ /* 0x0001e2000c101924 */
[----:B------:R-:W-:Y:S05]  /*56e0*/  @!P5 BRA `(.L_x_139) ;  /* 0x000000000004d947 */ /* 0x000fea0003800000 */
[----:B------:R0:W5:Y:S02]  /*56f0*/  LDG.E.LTC128B R103, desc[UR36][R12.64+0xa4] ;  /* 0x0000a4240c677981 */ /* 0x000164000c1e1920 */
.L_x_139:
[----:B------:R-:W-:Y:S05]  /*5700*/  BSYNC B1 ;  /* 0x0000000000017941 */ /* 0x000fea0003800000 */
.L_x_138:
[----:B0----5:R-:W-:Y:S01]  /*5710*/  LOP3.LUT R4, R103, 0xffffe000, RZ, 0xc0, !PT ;  /* 0xffffe00067047812 */ /* 0x021fe200078ec0ff */
        /* <DEDUP_REMOVED lines=10> */
.L_x_141:
[----:B------:R-:W-:Y:S05]  /*57c0*/  BSYNC B1 ;  /* 0x0000000000017941 */ /* 0x000fea0003800000 */
.L_x_140:
[----:B0----5:R-:W-:Y:S01]  /*57d0*/  LOP3.LUT R4, R103, 0xffffe000, RZ, 0xc0, !PT ;  /* 0xffffe00067047812 */ /* 0x021fe200078ec0ff */
        /* <DEDUP_REMOVED lines=10> */
.L_x_143:
[----:B------:R-:W-:Y:S05]  /*5880*/  BSYNC B1 ;  /* 0x0000000000017941 */ /* 0x000fea0003800000 */
.L_x_142:
        /* <DEDUP_REMOVED lines=11> */
.L_x_145:
[----:B------:R-:W-:Y:S05]  /*5940*/  BSYNC B1 ;  /* 0x0000000000017941 */ /* 0x000fea0003800000 */
.L_x_144:
        /* <DEDUP_REMOVED lines=11> */
.L_x_147:
[----:B------:R-:W-:Y:S05]  /*5a00*/  BSYNC B1 ;  /* 0x0000000000017941 */ /* 0x000fea0003800000 */
.L_x_146:
        /* <DEDUP_REMOVED lines=11> */
.L_x_149:
[----:B------:R-:W-:Y:S05]  /*5ac0*/  BSYNC B1 ;  /* 0x0000000000017941 */ /* 0x000fea0003800000 */
.L_x_148:
        /* <DEDUP_REMOVED lines=11> */
.L_x_151:
[----:B------:R-:W-:Y:S05]  /*5b80*/  BSYNC B1 ;  /* 0x0000000000017941 */ /* 0x000fea0003800000 */
.L_x_150:
[----:B0----5:R-:W-:Y:S01]  /*5b90*/  LOP3.LUT R4, R103, 0xffffe000, RZ, 0xc0, !PT ;  /* 0xffffe00067047812 */ /* 0x021fe200078ec0ff */
        /* <DEDUP_REMOVED lines=8> */
.L_x_153:
[----:B------:R-:W-:Y:S05]  /*5c20*/  BSYNC B1 ;  /* 0x0000000000017941 */ /* 0x000fea0003800000 */
.L_x_152:
        /* <DEDUP_REMOVED lines=11> */
.L_x_155:
[----:B------:R-:W-:Y:S05]  /*5ce0*/  BSYNC B1 ;  /* 0x0000000000017941 */ /* 0x000fea0003800000 */
.L_x_154:
[----:B------:R-:W-:Y:S05]  /*5cf0*/  @!P0 BRA `(.L_x_156) ;  /* 0x00000014008c8947 */ /* 0x000fea0003800000 */
[----:B0----5:R-:W-:-:S05]  /*5d00*/  LOP3.LUT R4, R103, 0xffffe000, RZ, 0xc0, !PT ;  /* 0xffffe00067047812 */ /* 0x021fca00078ec0ff */
[----:B------:R-:W-:-:S04]  /*5d10*/  FMUL R4, R4, R91 ;  /* 0x0000005b04047220 */ /* 0x000fc80000400000 */
[----:B------:R-:W-:-:S05]  /*5d20*/  FFMA R55, R55, R90, R4 ;  /* 0x0000005a37377223 */ /* 0x000fca0000000004 */
[----:B------:R-:W-:-:S05]  /*5d30*/  F2FP.TF32.F32.PACK_B R55, R55 ;  /* 0x00000037ff37723e */ /* 0x000fca00024050ff */
[----:B------:R0:W-:Y:S01]  /*5d40*/  STG.E desc[UR36][R8.64+0xe4], R55 ;  /* 0x0000e43708007986 */ /* 0x0001e2000c101924 */
[----:B------:R-:W-:Y:S05]  /*5d50*/  BRA `(.L_x_156) ;  /* 0x0000001400747947 */ /* 0x000fea0003800000 */
.L_x_33:
[----:B------:R-:W-:Y:S01]  /*5d60*/  ULDC.64 UR4, c[0x0][0x5c0] ;  /* 0x0001700000047ab9 */ /* 0x000fe20000000a00 */
[-C--:B------:R-:W-:Y:S01]  /*5d70*/  FMUL R5, R56, R90.reuse ;  /* 0x0000005a38057220 */ /* 0x080fe20000400000 */
[----:B------:R-:W-:Y:S01]  /*5d80*/  ISETP.GT.AND P4, PT, R4, 0x1, PT ;  /* 0x000000010400780c */ /* 0x000fe20003f84270 */
[-C--:B------:R-:W-:Y:S01]  /*5d90*/  FMUL R57, R57, R90.reuse ;  /* 0x0000005a39397220 */ /* 0x080fe20000400000 */
[----:B------:R-:W-:Y:S01]  /*5da0*/  LEA R8, P2, R114, UR4, 0x2 ;  /* 0x0000000472087c11 */ /* 0x000fe2000f8410ff */
[----:B------:R-:W-:Y:S01]  /*5db0*/  IMAD.SHL.U32 R15, R92, 0x4, RZ ;  /* 0x000000045c0f7824 */ /* 0x000fe200078e00ff */
[----:B------:R-:W-:Y:S01]  /*5dc0*/  ISETP.GT.AND P1, PT, R3, RZ, P4 ;  /* 0x000000ff0300720c */ /* 0x000fe20002724270 */
[----:B------:R-:W-:Y:S01]  /*5dd0*/  IMAD.SHL.U32 R103, R93, 0x4, RZ ;  /* 0x000000045d677824 */ /* 0x000fe200078e00ff */
[----:B------:R-:W-:Y:S01]  /*5de0*/  LEA.HI.X R9, R114, UR5, R117, 0x2, P2 ;  /* 0x0000000572097c11 */ /* 0x000fe200090f1475 */
[-C--:B------:R-:W-:Y:S01]  /*5df0*/  FMUL R59, R59, R90.reuse ;  /* 0x0000005a3b3b7220 */ /* 0x080fe20000400000 */
[----:B------:R-:W-:Y:S01]  /*5e00*/  F2FP.TF32.F32.PACK_B R5, R5 ;  /* 0x00000005ff05723e */ /* 0x000fe200024050ff */
[-C--:B------:R-:W-:Y:S01]  /*5e10*/  FMUL R13, R58, R90.reuse ;  /* 0x0000005a3a0d7220 */ /* 0x080fe20000400000 */
[----:B------:R-:W-:Y:S01]  /*5e20*/  F2FP.TF32.F32.PACK_B R57, R57 ;  /* 0x00000039ff39723e */ /* 0x000fe200024050ff */
[-C--:B------:R-:W-:Y:S01]  /*5e30*/  FMUL R61, R61, R90.reuse ;  /* 0x0000005a3d3d7220 */ /* 0x080fe20000400000 */
[----:B------:R-:W-:Y:S01]  /*5e40*/  SHF.L.U64.HI R7, R92, 0x2, R95 ;  /* 0x000000025c077819 */ /* 0x000fe2000001025f */
[----:B------:R0:W-:Y:S01]  /*5e50*/  @P0 STG.E desc[UR36][R8.64], R5 ;  /* 0x0000000508000986 */ /* 0x0001e2000c101924 */
[----:B------:R-:W-:Y:S01]  /*5e60*/  ISETP.GT.AND P0, PT, R3, 0x8, P4 ;  /* 0x000000080300780c */ /* 0x000fe20002704270 */
[----:B------:R-:W-:Y:S01]  /*5e70*/  FMUL R63, R63, R90 ;  /* 0x0000005a3f3f7220 */ /* 0x000fe20000400000 */
[----:B------:R-:W-:Y:S01]  /*5e80*/  IADD3 R10, P2, R15, R8, RZ ;  /* 0x000000080f0a7210 */ /* 0x000fe20007f5e0ff */
[----:B------:R-:W-:Y:S01]  /*5e90*/  @P1 STG.E desc[UR36][R8.64+0x4], R57 ;  /* 0x0000043908001986 */ /* 0x000fe2000c101924 */
[----:B------:R-:W-:Y:S01]  /*5ea0*/  SHF.L.U64.HI R23, R93, 0x2, R94 ;  /* 0x000000025d177819 */ /* 0x000fe2000001025e */
[----:B------:R-:W-:Y:S01]  /*5eb0*/  FMUL R65, R65, R90 ;  /* 0x0000005a41417220 */ /* 0x000fe20000400000 */
[----:B------:R-:W-:Y:S01]  /*5ec0*/  F2FP.TF32.F32.PACK_B R59, R59 ;  /* 0x0000003bff3b723e */ /* 0x000fe200024050ff */
[----:B------:R-:W-:Y:S01]  /*5ed0*/  IMAD.X R11, R7, 0x1, R9, P2 ;  /* 0x00000001070b7824 */ /* 0x000fe200010e0609 */
[----:B------:R-:W-:Y:S01]  /*5ee0*/  IADD3 R6, P1, P2, R103, R8, R15 ;  /* 0x0000000867067210 */ /* 0x000fe20007a3e00f */
[-C--:B------:R-:W-:Y:S01]  /*5ef0*/  FMUL R67, R67, R90.reuse ;  /* 0x0000005a43437220 */ /* 0x080fe20000400000 */
[----:B------:R-:W-:Y:S01]  /*5f00*/  ISETP.GT.AND P5, PT, R4, 0x8, PT ;  /* 0x000000080400780c */ /* 0x000fe20003fa4270 */
[-C--:B0-----:R-:W-:Y:S01]  /*5f10*/  FMUL R5, R60, R90.reuse ;  /* 0x0000005a3c057220 */ /* 0x081fe20000400000 */
[C---:B------:R-:W-:Y:S01]  /*5f20*/  ISETP.GT.AND P4, PT, R4.reuse, 0x9, PT ;  /* 0x000000090400780c */ /* 0x040fe20003f84270 */
[----:B------:R-:W-:Y:S01]  /*5f30*/  @P0 STG.E desc[UR36][R10.64+0x4], R59 ;  /* 0x0000043b0a000986 */ /* 0x000fe2000c101924 */
[----:B------:R-:W-:Y:S01]  /*5f40*/  ISETP.GT.AND P3, PT, R3, 0x8, P6 ;  /* 0x000000080300780c */ /* 0x000fe20003764270 */
[-C--:B------:R-:W-:Y:S01]  /*5f50*/  FMUL R69, R69, R90.reuse ;  /* 0x0000005a45457220 */ /* 0x080fe20000400000 */
[----:B------:R-:W-:Y:S01]  /*5f60*/  IADD3.X R7, R23, R9, R7, P1, P2 ;  /* 0x0000000917077210 */ /* 0x000fe20000fe4407 */
[-C--:B------:R-:W-:Y:S01]  /*5f70*/  FMUL R71, R71, R90.reuse ;  /* 0x0000005a47477220 */ /* 0x080fe20000400000 */
[----:B------:R-:W-:Y:S01]  /*5f80*/  ISETP.GT.AND P1, PT, R3, RZ, P5 ;  /* 0x000000ff0300720c */ /* 0x000fe20002f24270 */
[-C--:B------:R-:W-:Y:S01]  /*5f90*/  FMUL R73, R73, R90.reuse ;  /* 0x0000005a49497220 */ /* 0x080fe20000400000 */
[----:B------:R-:W-:Y:S01]  /*5fa0*/  ISETP.GT.AND P0, PT, R3, RZ, P4 ;  /* 0x000000ff0300720c */ /* 0x000fe20002704270 */
[-C--:B------:R-:W-:Y:S01]  /*5fb0*/  FMUL R75, R75, R90.reuse ;  /* 0x0000005a4b4b7220 */ /* 0x080fe20000400000 */
[----:B------:R-:W-:Y:S01]  /*5fc0*/  F2FP.TF32.F32.PACK_B R13, R13 ;  /* 0x0000000dff0d723e */ /* 0x000fe200024050ff */
[-C--:B------:R-:W-:Y:S01]  /*5fd0*/  FMUL R77, R77, R90.reuse ;  /* 0x0000005a4d4d7220 */ /* 0x080fe20000400000 */
[----:B------:R-:W-:Y:S01]  /*5fe0*/  F2FP.TF32.F32.PACK_B R5, R5 ;  /* 0x00000005ff05723e */ /* 0x000fe200024050ff */
[-C--:B------:R-:W-:Y:S01]  /*5ff0*/  FMUL R79, R79, R90.reuse ;  /* 0x0000005a4f4f7220 */ /* 0x080fe20000400000 */
[----:B------:R-:W-:Y:S01]  /*6000*/  F2FP.TF32.F32.PACK_B R61, R61 ;  /* 0x0000003dff3d723e */ /* 0x000fe200024050ff */
[----:B------:R0:W-:Y:S01]  /*6010*/  @P3 STG.E desc[UR36][R10.64], R13 ;  /* 0x0000000d0a003986 */ /* 0x0001e2000c101924 */
[----:B------:R-:W-:Y:S01]  /*6020*/  F2FP.TF32.F32.PACK_B R63, R63 ;  /* 0x0000003fff3f723e */ /* 0x000fe200024050ff */
[-C--:B------:R-:W-:Y:S01]  /*6030*/  FMUL R81, R81, R90.reuse ;  /* 0x0000005a51517220 */ /* 0x080fe20000400000 */
[C---:B------:R-:W-:Y:S01]  /*6040*/  ISETP.GT.AND P3, PT, R4.reuse, 0x10, PT ;  /* 0x000000100400780c */ /* 0x040fe20003f64270 */
[----:B------:R1:W-:Y:S01]  /*6050*/  @P1 STG.E desc[UR36][R8.64+0x20], R5 ;  /* 0x0000200508001986 */ /* 0x0003e2000c101924 */
[----:B------:R-:W-:Y:S01]  /*6060*/  ISETP.GT.AND P1, PT, R3, 0x8, P5 ;  /* 0x000000080300780c */ /* 0x000fe20002f24270 */
[-C--:B------:R-:W-:Y:S01]  /*6070*/  FMUL R83, R83, R90.reuse ;  /* 0x0000005a53537220 */ /* 0x080fe20000400000 */
[----:B------:R-:W-:Y:S01]  /*6080*/  ISETP.GT.AND P2, PT, R4, 0x11, PT ;  /* 0x000000110400780c */ /* 0x000fe20003f44270 */
[----:B------:R-:W-:Y:S01]  /*6090*/  @P0 STG.E desc[UR36][R8.64+0x24], R61 ;  /* 0x0000243d08000986 */ /* 0x000fe2000c101924 */
[----:B------:R-:W-:Y:S01]  /*60a0*/  ISETP.GT.AND P0, PT, R3, 0x8, P4 ;  /* 0x000000080300780c */ /* 0x000fe20002704270 */
[-C--:B------:R-:W-:Y:S01]  /*60b0*/  FMUL R85, R85, R90.reuse ;  /* 0x0000005a55557220 */ /* 0x080fe20000400000 */
[----:B------:R-:W-:Y:S01]  /*60c0*/  F2FP.TF32.F32.PACK_B R65, R65 ;  /* 0x00000041ff41723e */ /* 0x000fe200024050ff */
[-C--:B0-----:R-:W-:Y:S01]  /*60d0*/  FMUL R13, R62, R90.reuse ;  /* 0x0000005a3e0d7220 */ /* 0x081fe20000400000 */
[----:B------:R-:W-:Y:S01]  /*60e0*/  F2FP.TF32.F32.PACK_B R67, R67 ;  /* 0x00000043ff43723e */ /* 0x000fe200024050ff */
[-C--:B------:R-:W-:Y:S01]  /*60f0*/  FMUL R87, R87, R90.reuse ;  /* 0x0000005a57577220 */ /* 0x080fe20000400000 */
[----:B------:R-:W-:Y:S01]  /*6100*/  F2FP.TF32.F32.PACK_B R69, R69 ;  /* 0x00000045ff45723e */ /* 0x000fe200024050ff */
[-C--:B-1----:R-:W-:Y:S01]  /*6110*/  FMUL R5, R64, R90.reuse ;  /* 0x0000005a40057220 */ /* 0x082fe20000400000 */
[----:B------:R-:W-:Y:S01]  /*6120*/  F2FP.TF32.F32.PACK_B R13, R13 ;  /* 0x0000000dff0d723e */ /* 0x000fe200024050ff */
[-C--:B------:R-:W-:Y:S01]  /*6130*/  FMUL R25, R25, R90.reuse ;  /* 0x0000005a19197220 */ /* 0x080fe20000400000 */
[----:B------:R-:W-:Y:S01]  /*6140*/  F2FP.TF32.F32.PACK_B R71, R71 ;  /* 0x00000047ff47723e */ /* 0x000fe200024050ff */
[-C--:B------:R-:W-:Y:S01]  /*6150*/  FMUL R27, R27, R90.reuse ;  /* 0x0000005a1b1b7220 */ /* 0x080fe20000400000 */
[----:B------:R-:W-:Y:S01]  /*6160*/  F2FP.TF32.F32.PACK_B R5, R5 ;  /* 0x00000005ff05723e */ /* 0x000fe200024050ff */
[----:B------:R-:W-:Y:S01]  /*6170*/  @P0 STG.E desc[UR36][R10.64+0x24], R63 ;  /* 0x0000243f0a000986 */ /* 0x000fe2000c101924 */
[----:B------:R-:W-:Y:S01]  /*6180*/  ISETP.GT.AND P0, PT, R3, RZ, P3 ;  /* 0x000000ff0300720c */ /* 0x000fe20001f04270 */
[-C--:B------:R-:W-:Y:S01]  /*6190*/  FMUL R29, R29, R90.reuse ;  /* 0x0000005a1d1d7220 */ /* 0x080fe20000400000 */
[----:B------:R-:W-:Y:S01]  /*61a0*/  F2FP.TF32.F32.PACK_B R73, R73 ;  /* 0x00000049ff49723e */ /* 0x000fe200024050ff */
[----:B------:R0:W-:Y:S01]  /*61b0*/  @P1 STG.E desc[UR36][R10.64+0x20], R13 ;  /* 0x0000200d0a001986 */ /* 0x0001e2000c101924 */
[C---:B------:R-:W-:Y:S01]  /*61c0*/  ISETP.GT.AND P1, PT, R4.reuse, 0x19, PT ;  /* 0x000000190400780c */ /* 0x040fe20003f24270 */
[-C--:B------:R-:W-:Y:S01]  /*61d0*/  FMUL R31, R31, R90.reuse ;  /* 0x0000005a1f1f7220 */ /* 0x080fe20000400000 */
[----:B------:R-:W-:Y:S01]  /*61e0*/  F2FP.TF32.F32.PACK_B R75, R75 ;  /* 0x0000004bff4b723e */ /* 0x000fe200024050ff */
[-C--:B------:R-:W-:Y:S01]  /*61f0*/  FMUL R33, R33, R90.reuse ;  /* 0x0000005a21217220 */ /* 0x080fe20000400000 */
[C---:B------:R-:W-:Y:S01]  /*6200*/  ISETP.GT.AND P5, PT, R4.reuse, 0x28, PT ;  /* 0x000000280400780c */ /* 0x040fe20003fa4270 */
[-C--:B------:R-:W-:Y:S01]  /*6210*/  FMUL R35, R35, R90.reuse ;  /* 0x0000005a23237220 */ /* 0x080fe20000400000 */
[----:B------:R-:W-:Y:S01]  /*6220*/  ISETP.GT.AND P4, PT, R4, 0x29, PT ;  /* 0x000000290400780c */ /* 0x000fe20003f84270 */
[-C--:B------:R-:W-:Y:S01]  /*6230*/  FMUL R37, R37, R90.reuse ;  /* 0x0000005a25257220 */ /* 0x080fe20000400000 */
[----:B------:R-:W-:Y:S01]  /*6240*/  F2FP.TF32.F32.PACK_B R77, R77 ;  /* 0x0000004dff4d723e */ /* 0x000fe200024050ff */
[----:B------:R1:W-:Y:S01]  /*6250*/  @P0 STG.E desc[UR36][R8.64+0x40], R5 ;  /* 0x0000400508000986 */ /* 0x0003e2000c101924 */
[----:B------:R-:W-:Y:S01]  /*6260*/  ISETP.GT.AND P0, PT, R3, RZ, P2 ;  /* 0x000000ff0300720c */ /* 0x000fe20001704270 */
[-C--:B0-----:R-:W-:Y:S01]  /*6270*/  FMUL R13, R66, R90.reuse ;  /* 0x0000005a420d7220 */ /* 0x081fe20000400000 */
[----:B------:R-:W-:Y:S01]  /*6280*/  F2FP.TF32.F32.PACK_B R79, R79 ;  /* 0x0000004fff4f723e */ /* 0x000fe200024050ff */
[-C--:B------:R-:W-:Y:S01]  /*6290*/  FMUL R39, R39, R90.reuse ;  /* 0x0000005a27277220 */ /* 0x080fe20000400000 */
[----:B------:R-:W-:Y:S01]  /*62a0*/  F2FP.TF32.F32.PACK_B R81, R81 ;  /* 0x00000051ff51723e */ /* 0x000fe200024050ff */
[-C--:B------:R-:W-:Y:S01]  /*62b0*/  FMUL R41, R41, R90.reuse ;  /* 0x0000005a29297220 */ /* 0x080fe20000400000 */
[----:B------:R-:W-:Y:S01]  /*62c0*/  F2FP.TF32.F32.PACK_B R13, R13 ;  /* 0x0000000dff0d723e */ /* 0x000fe200024050ff */
[-C--:B------:R-:W-:Y:S01]  /*62d0*/  FMUL R43, R43, R90.reuse ;  /* 0x0000005a2b2b7220 */ /* 0x080fe20000400000 */
[----:B------:R-:W-:Y:S01]  /*62e0*/  F2FP.TF32.F32.PACK_B R83, R83 ;  /* 0x00000053ff53723e */ /* 0x000fe200024050ff */
[-C--:B------:R-:W-:Y:S01]  /*62f0*/  FMUL R45, R45, R90.reuse ;  /* 0x0000005a2d2d7220 */ /* 0x080fe20000400000 */
[----:B------:R-:W-:Y:S01]  /*6300*/  P2R R57, PR, RZ, 0x20 ;  /* 0x00000020ff397803 */ /* 0x000fe20000000000 */
[-C--:B-1----:R-:W-:Y:S01]  /*6310*/  FMUL R5, R68, R90.reuse ;  /* 0x0000005a44057220 */ /* 0x082fe20000400000 */
[----:B------:R-:W-:Y:S01]  /*6320*/  P2R R56, PR, RZ, 0x10 ;  /* 0x00000010ff387803 */ /* 0x000fe20000000000 */
[----:B------:R-:W-:Y:S01]  /*6330*/  @P0 STG.E desc[UR36][R8.64+0x44], R65 ;  /* 0x0000444108000986 */ /* 0x000fe2000c101924 */
[----:B------:R-:W-:Y:S01]  /*6340*/  ISETP.GT.AND P0, PT, R3, 0x8, P3 ;  /* 0x000000080300780c */ /* 0x000fe20001f04270 */
[-C--:B------:R-:W-:Y:S01]  /*6350*/  FMUL R47, R47, R90.reuse ;  /* 0x0000005a2f2f7220 */ /* 0x080fe20000400000 */
[----:B------:R-:W-:Y:S01]  /*6360*/  F2FP.TF32.F32.PACK_B R5, R5 ;  /* 0x00000005ff05723e */ /* 0x000fe200024050ff */
[-C--:B------:R-:W-:Y:S01]  /*6370*/  FMUL R49, R49, R90.reuse ;  /* 0x0000005a31317220 */ /* 0x080fe20000400000 */
[----:B------:R-:W-:Y:S01]  /*6380*/  ISETP.GT.AND P3, PT, R4, 0x30, PT ;  /* 0x000000300400780c */ /* 0x000fe20003f64270 */
[-C--:B------:R-:W-:Y:S01]  /*6390*/  FMUL R51, R51, R90.reuse ;  /* 0x0000005a33337220 */ /* 0x080fe20000400000 */
[----:B------:R-:W-:Y:S01]  /*63a0*/  F2FP.TF32.F32.PACK_B R85, R85 ;  /* 0x00000055ff55723e */ /* 0x000fe200024050ff */
[-C--:B------:R-:W-:Y:S01]  /*63b0*/  FMUL R53, R53, R90.reuse ;  /* 0x0000005a35357220 */ /* 0x080fe20000400000 */
[----:B------:R-:W-:Y:S01]  /*63c0*/  F2FP.TF32.F32.PACK_B R87, R87 ;  /* 0x00000057ff57723e */ /* 0x000fe200024050ff */
[----:B------:R-:W-:Y:S01]  /*63d0*/  FMUL R55, R55, R90 ;  /* 0x0000005a37377220 */ /* 0x000fe20000400000 */
[----:B------:R-:W-:-:S02]  /*63e0*/  F2FP.TF32.F32.PACK_B R25, R25 ;  /* 0x00000019ff19723e */ /* 0x000fc400024050ff */
[----:B------:R-:W-:Y:S01]  /*63f0*/  F2FP.TF32.F32.PACK_B R27, R27 ;  /* 0x0000001bff1b723e */ /* 0x000fe200024050ff */
[----:B------:R0:W-:Y:S01]  /*6400*/  @P0 STG.E desc[UR36][R10.64+0x40], R13 ;  /* 0x0000400d0a000986 */ /* 0x0001e2000c101924 */
[----:B------:R-:W-:Y:S02]  /*6410*/  ISETP.GT.AND P0, PT, R3, 0x8, P2 ;  /* 0x000000080300780c */ /* 0x000fe40001704270 */
[----:B------:R-:W-:Y:S02]  /*6420*/  ISETP.GT.AND P2, PT, R4, 0x18, PT ;  /* 0x000000180400780c */ /* 0x000fe40003f44270 */
[----:B------:R-:W-:Y:S02]  /*6430*/  F2FP.TF32.F32.PACK_B R29, R29 ;  /* 0x0000001dff1d723e */ /* 0x000fe400024050ff */
[----:B------:R-:W-:Y:S02]  /*6440*/  F2FP.TF32.F32.PACK_B R31, R31 ;  /* 0x0000001fff1f723e */ /* 0x000fe400024050ff */
[----:B------:R-:W-:-:S02]  /*6450*/  F2FP.TF32.F32.PACK_B R33, R33 ;  /* 0x00000021ff21723e */ /* 0x000fc400024050ff */
[----:B------:R-:W-:Y:S01]  /*6460*/  F2FP.TF32.F32.PACK_B R35, R35 ;  /* 0x00000023ff23723e */ /* 0x000fe200024050ff */
[----:B0-----:R-:W-:Y:S01]  /*6470*/  FMUL R13, R70, R90 ;  /* 0x0000005a460d7220 */ /* 0x001fe20000400000 */
[----:B------:R-:W-:Y:S01]  /*6480*/  F2FP.TF32.F32.PACK_B R37, R37 ;  /* 0x00000025ff25723e */ /* 0x000fe200024050ff */
[----:B------:R-:W-:Y:S01]  /*6490*/  @P0 STG.E desc[UR36][R10.64+0x44], R67 ;  /* 0x000044430a000986 */ /* 0x000fe2000c101924 */
[----:B------:R-:W-:Y:S02]  /*64a0*/  ISETP.GT.AND P0, PT, R3, RZ, P2 ;  /* 0x000000ff0300720c */ /* 0x000fe40001704270 */
[----:B------:R-:W-:Y:S02]  /*64b0*/  F2FP.TF32.F32.PACK_B R13, R13 ;  /* 0x0000000dff0d723e */ /* 0x000fe400024050ff */
[----:B------:R-:W-:Y:S02]  /*64c0*/  F2FP.TF32.F32.PACK_B R39, R39 ;  /* 0x00000027ff27723e */ /* 0x000fe400024050ff */
[----:B------:R-:W-:-:S02]  /*64d0*/  F2FP.TF32.F32.PACK_B R41, R41 ;  /* 0x00000029ff29723e */ /* 0x000fc400024050ff */
[----:B------:R-:W-:Y:S02]  /*64e0*/  F2FP.TF32.F32.PACK_B R43, R43 ;  /* 0x0000002bff2b723e */ /* 0x000fe400024050ff */
[----:B------:R-:W-:Y:S02]  /*64f0*/  F2FP.TF32.F32.PACK_B R45, R45 ;  /* 0x0000002dff2d723e */ /* 0x000fe400024050ff */
[----:B------:R-:W-:Y:S01]  /*6500*/  F2FP.TF32.F32.PACK_B R47, R47 ;  /* 0x0000002fff2f723e */ /* 0x000fe200024050ff */
[----:B------:R0:W-:Y:S01]  /*6510*/  @P0 STG.E desc[UR36][R8.64+0x60], R5 ;  /* 0x0000600508000986 */ /* 0x0001e2000c101924 */
[----:B------:R-:W-:Y:S02]  /*6520*/  ISETP.GT.AND P0, PT, R3, RZ, P1 ;  /* 0x000000ff0300720c */ /* 0x000fe40000f04270 */
[----:B------:R-:W-:Y:S02]  /*6530*/  F2FP.TF32.F32.PACK_B R49, R49 ;  /* 0x00000031ff31723e */ /* 0x000fe400024050ff */
[----:B------:R-:W-:-:S02]  /*6540*/  F2FP.TF32.F32.PACK_B R51, R51 ;  /* 0x00000033ff33723e */ /* 0x000fc400024050ff */
[----:B------:R-:W-:Y:S02]  /*6550*/  F2FP.TF32.F32.PACK_B R53, R53 ;  /* 0x00000035ff35723e */ /* 0x000fe400024050ff */
[----:B------:R-:W-:Y:S01]  /*6560*/  F2FP.TF32.F32.PACK_B R55, R55 ;  /* 0x00000037ff37723e */ /* 0x000fe200024050ff */
[----:B0-----:R-:W-:-:S04]  /*6570*/  FMUL R5, R72, R90 ;  /* 0x0000005a48057220 */ /* 0x001fc80000400000 */
[----:B------:R-:W-:Y:S01]  /*6580*/  @P0 STG.E desc[UR36][R8.64+0x64], R69 ;  /* 0x0000644508000986 */ /* 0x000fe2000c101924 */
[----:B------:R-:W-:Y:S02]  /*6590*/  ISETP.GT.AND P0, PT, R3, 0x8, P2 ;  /* 0x000000080300780c */ /* 0x000fe40001704270 */
[----:B------:R-:W-:Y:S02]  /*65a0*/  ISETP.GT.AND P2, PT, R4, 0x20, PT ;  /* 0x000000200400780c */ /* 0x000fe40003f44270 */
[----:B------:R-:W-:-:S09]  /*65b0*/  F2FP.TF32.F32.PACK_B R5, R5 ;  /* 0x00000005ff05723e */ /* 0x000fd200024050ff */
[----:B------:R0:W-:Y:S01]  /*65c0*/  @P0 STG.E desc[UR36][R10.64+0x60], R13 ;  /* 0x0000600d0a000986 */ /* 0x0001e2000c101924 */
[----:B------:R-:W-:Y:S02]  /*65d0*/  ISETP.GT.AND P0, PT, R3, 0x8, P1 ;  /* 0x000000080300780c */ /* 0x000fe40000f04270 */
[----:B------:R-:W-:Y:S01]  /*65e0*/  ISETP.GT.AND P1, PT, R4, 0x21, PT ;  /* 0x000000210400780c */ /* 0x000fe20003f24270 */
[----:B0-----:R-:W-:-:S10]  /*65f0*/  FMUL R13, R74, R90 ;  /* 0x0000005a4a0d7220 */ /* 0x001fd40000400000 */
[----:B------:R-:W-:Y:S01]  /*6600*/  @P0 STG.E desc[UR36][R10.64+0x64], R71 ;  /* 0x000064470a000986 */ /* 0x000fe2000c101924 */
[----:B------:R-:W-:Y:S02]  /*6610*/  ISETP.GT.AND P0, PT, R3, RZ, P2 ;  /* 0x000000ff0300720c */ /* 0x000fe40001704270 */
[----:B------:R-:W-:-:S11]  /*6620*/  F2FP.TF32.F32.PACK_B R13, R13 ;  /* 0x0000000dff0d723e */ /* 0x000fd600024050ff */
[----:B------:R0:W-:Y:S01]  /*6630*/  @P0 STG.E desc[UR36][R8.64+0x80], R5 ;  /* 0x0000800508000986 */ /* 0x0001e2000c101924 */
[----:B------:R-:W-:Y:S01]  /*6640*/  ISETP.GT.AND P0, PT, R3, RZ, P1 ;  /* 0x000000ff0300720c */ /* 0x000fe20000f04270 */
[----:B0-----:R-:W-:-:S12]  /*6650*/  FMUL R5, R76, R90 ;  /* 0x0000005a4c057220 */ /* 0x001fd80000400000 */
[----:B------:R-:W-:Y:S01]  /*6660*/  @P0 STG.E desc[UR36][R8.64+0x84], R73 ;  /* 0x0000844908000986 */ /* 0x000fe2000c101924 */
[----:B------:R-:W-:Y:S02]  /*6670*/  ISETP.GT.AND P0, PT, R3, 0x8, P2 ;  /* 0x000000080300780c */ /* 0x000fe40001704270 */
[----:B------:R-:W-:Y:S02]  /*6680*/  F2FP.TF32.F32.PACK_B R5, R5 ;  /* 0x00000005ff05723e */ /* 0x000fe400024050ff */
[----:B------:R-:W-:-:S09]  /*6690*/  ISETP.GT.AND P2, PT, R4, 0x38, PT ;  /* 0x000000380400780c */ /* 0x000fd20003f44270 */
[----:B------:R0:W-:Y:S01]  /*66a0*/  @P0 STG.E desc[UR36][R10.64+0x80], R13 ;  /* 0x0000800d0a000986 */ /* 0x0001e2000c101924 */
[----:B------:R-:W-:Y:S01]  /*66b0*/  ISETP.GT.AND P0, PT, R3, 0x8, P1 ;  /* 0x000000080300780c */ /* 0x000fe20000f04270 */
[----:B0-----:R-:W-:-:S12]  /*66c0*/  FMUL R13, R78, R90 ;  /* 0x0000005a4e0d7220 */ /* 0x001fd80000400000 */
        /* <DEDUP_REMOVED lines=8> */
[----:B------:R-:W-:-:S11]  /*6750*/  F2FP.TF32.F32.PACK_B R5, R5 ;  /* 0x00000005ff05723e */ /* 0x000fd600024050ff */
[----:B------:R0:W-:Y:S01]  /*6760*/  @P0 STG.E desc[UR36][R10.64+0xa0], R13 ;  /* 0x0000a00d0a000986 */ /* 0x0001e2000c101924 */
[C---:B------:R-:W-:Y:S02]  /*6770*/  ISETP.GT.AND P0, PT, R3.reuse, 0x8, P4 ;  /* 0x000000080300780c */ /* 0x040fe40002704270 */
[----:B------:R-:W-:Y:S01]  /*6780*/  ISETP.GT.AND P4, PT, R3, 0x8, P2 ;  /* 0x000000080300780c */ /* 0x000fe20001784270 */
[----:B0-----:R-:W-:-:S10]  /*6790*/  FMUL R13, R82, R90 ;  /* 0x0000005a520d7220 */ /* 0x001fd40000400000 */
[----:B------:R-:W-:Y:S01]  /*67a0*/  @P0 STG.E desc[UR36][R10.64+0xa4], R79 ;  /* 0x0000a44f0a000986 */ /* 0x000fe2000c101924 */
[----:B------:R-:W-:Y:S02]  /*67b0*/  ISETP.GT.AND P0, PT, R3, RZ, P3 ;  /* 0x000000ff0300720c */ /* 0x000fe40001f04270 */
[----:B------:R-:W-:-:S11]  /*67c0*/  F2FP.TF32.F32.PACK_B R13, R13 ;  /* 0x0000000dff0d723e */ /* 0x000fd600024050ff */
[----:B------:R0:W-:Y:S01]  /*67d0*/  @P0 STG.E desc[UR36][R8.64+0xc0], R5 ;  /* 0x0000c00508000986 */ /* 0x0001e2000c101924 */
[----:B------:R-:W-:-:S04]  /*67e0*/  ISETP.GT.AND P0, PT, R4, 0x31, PT ;  /* 0x000000310400780c */ /* 0x000fc80003f04270 */
[----:B------:R-:W-:Y:S01]  /*67f0*/  ISETP.GT.AND P1, PT, R3, RZ, P0 ;  /* 0x000000ff0300720c */ /* 0x000fe20000724270 */
[----:B0-----:R-:W-:-:S05]  /*6800*/  FMUL R5, R84, R90 ;  /* 0x0000005a54057220 */ /* 0x001fca0000400000 */
[----:B------:R-:W-:-:S07]  /*6810*/  F2FP.TF32.F32.PACK_B R5, R5 ;  /* 0x00000005ff05723e */ /* 0x000fce00024050ff */
[----:B------:R-:W-:Y:S01]  /*6820*/  @P1 STG.E desc[UR36][R8.64+0xc4], R81 ;  /* 0x0000c45108001986 */ /* 0x000fe2000c101924 */
[----:B------:R-:W-:-:S13]  /*6830*/  ISETP.GT.AND P1, PT, R3, 0x8, P3 ;  /* 0x000000080300780c */ /* 0x000fda0001f24270 */
[----:B------:R0:W-:Y:S01]  /*6840*/  @P1 STG.E desc[UR36][R10.64+0xc0], R13 ;  /* 0x0000c00d0a001986 */ /* 0x0001e2000c101924 */
[----:B------:R-:W-:-:S13]  /*6850*/  ISETP.GT.AND P1, PT, R3, 0x8, P0 ;  /* 0x000000080300780c */ /* 0x000fda0000724270 */
[----:B------:R-:W-:Y:S01]  /*6860*/  @P1 STG.E desc[UR36][R10.64+0xc4], R83 ;  /* 0x0000c4530a001986 */ /* 0x000fe2000c101924 */
[----:B------:R-:W-:-:S05]  /*6870*/  IADD3 R14, P1, R103, R10, RZ ;  /* 0x0000000a670e7210 */ /* 0x000fca0007f3e0ff */
[----:B------:R-:W-:Y:S01]  /*6880*/  IMAD.X R15, R23, 0x1, R11, P1 ;  /* 0x00000001170f7824 */ /* 0x000fe200008e060b */
[----:B------:R-:W-:-:S13]  /*6890*/  ISETP.GT.AND P1, PT, R3, RZ, P2 ;  /* 0x000000ff0300720c */ /* 0x000fda0001724270 */
[----:B------:R1:W-:Y:S01]  /*68a0*/  @P1 STG.E desc[UR36][R8.64+0xe0], R5 ;  /* 0x0000e00508001986 */ /* 0x0003e2000c101924 */
[----:B------:R-:W-:-:S05]  /*68b0*/  IADD3 R20, P1, R103, R10, RZ ;  /* 0x0000000a67147210 */ /* 0x000fca0007f3e0ff */
[----:B------:R-:W-:Y:S01]  /*68c0*/  IMAD.X R21, R23, 0x1, R11, P1 ;  /* 0x0000000117157824 */ /* 0x000fe200008e060b */
[----:B------:R-:W-:-:S05]  /*68d0*/  IADD3 R12, P1, R103, R8, RZ ;  /* 0x00000008670c7210 */ /* 0x000fca0007f3e0ff */
[----:B0-----:R-:W-:Y:S01]  /*68e0*/  IMAD.X R13, R23, 0x1, R9, P1 ;  /* 0x00000001170d7824 */ /* 0x001fe200008e0609 */
[----:B------:R-:W-:Y:S01]  /*68f0*/  ISETP.GT.AND P1, PT, R4, 0x39, PT ;  /* 0x000000390400780c */ /* 0x000fe20003f24270 */
[-C--:B-1----:R-:W-:Y:S01]  /*6900*/  FMUL R5, R86, R90.reuse ;  /* 0x0000005a56057220 */ /* 0x082fe20000400000 */
[----:B------:R-:W-:Y:S02]  /*6910*/  FMUL R23, R24, R90 ;  /* 0x0000005a18177220 */ /* 0x000fe40000400000 */
[----:B------:R-:W-:Y:S02]  /*6920*/  ISETP.GT.AND P5, PT, R3, RZ, P1 ;  /* 0x000000ff0300720c */ /* 0x000fe40000fa4270 */
[----:B------:R-:W-:Y:S02]  /*6930*/  F2FP.TF32.F32.PACK_B R5, R5 ;  /* 0x00000005ff05723e */ /* 0x000fe400024050ff */
[----:B------:R-:W-:-:S09]  /*6940*/  F2FP.TF32.F32.PACK_B R23, R23 ;  /* 0x00000017ff17723e */ /* 0x000fd200024050ff */
[----:B------:R-:W-:Y:S01]  /*6950*/  @P5 STG.E desc[UR36][R8.64+0xe4], R85 ;  /* 0x0000e45508005986 */ /* 0x000fe2000c101924 */
[----:B------:R-:W-:-:S03]  /*6960*/  ISETP.GT.AND P5, PT, R4, 0x1, PT ;  /* 0x000000010400780c */ /* 0x000fc60003fa4270 */
[----:B------:R0:W-:Y:S01]  /*6970*/  @P4 STG.E desc[UR36][R10.64+0xe0], R5 ;  /* 0x0000e0050a004986 */ /* 0x0001e2000c101924 */
[C---:B------:R-:W-:Y:S02]  /*6980*/  ISETP.GT.AND P4, PT, R3.reuse, 0x8, P1 ;  /* 0x000000080300780c */ /* 0x040fe40000f84270 */
[----:B------:R-:W-:Y:S01]  /*6990*/  ISETP.GT.AND P5, PT, R3, 0x80, P5 ;  /* 0x000000800300780c */ /* 0x000fe20002fa4270 */
[----:B0-----:R-:W-:-:S10]  /*69a0*/  FMUL R5, R26, R90 ;  /* 0x0000005a1a057220 */ /* 0x001fd40000400000 */
[----:B------:R0:W-:Y:S01]  /*69b0*/  @P4 STG.E desc[UR36][R10.64+0xe4], R87 ;  /* 0x0000e4570a004986 */ /* 0x0001e2000c101924 */
[C---:B------:R-:W-:Y:S01]  /*69c0*/  ISETP.GT.AND P4, PT, R3.reuse, 0x80, P6 ;  /* 0x000000800300780c */ /* 0x040fe20003784270 */
[----:B------:R-:W-:Y:S01]  /*69d0*/  @P5 IMAD.MOV.U32 R8, RZ, RZ, R12 ;  /* 0x000000ffff085224 */ /* 0x000fe200078e000c */
[----:B------:R-:W-:Y:S01]  /*69e0*/  ISETP.GT.AND P6, PT, R3, 0x88, P6 ;  /* 0x000000880300780c */ /* 0x000fe200037c4270 */
[----:B------:R-:W-:Y:S01]  /*69f0*/  @P5 IMAD.MOV.U32 R9, RZ, RZ, R13 ;  /* 0x000000ffff095224 */ /* 0x000fe200078e000d */
[----:B------:R-:W-:Y:S01]  /*6a00*/  F2FP.TF32.F32.PACK_B R5, R5 ;  /* 0x00000005ff05723e */ /* 0x000fe200024050ff */
[----:B0-----:R-:W-:-:S08]  /*6a10*/  FMUL R11, R28, R90 ;  /* 0x0000005a1c0b7220 */ /* 0x001fd00000400000 */
[----:B------:R-:W-:Y:S01]  /*6a20*/  @P4 STG.E desc[UR36][R12.64], R23 ;  /* 0x000000170c004986 */ /* 0x000fe2000c101924 */
[----:B------:R-:W-:Y:S02]  /*6a30*/  ISETP.NE.AND P4, PT, R56, RZ, PT ;  /* 0x000000ff3800720c */ /* 0x000fe40003f85270 */
[----:B------:R-:W-:Y:S01]  /*6a40*/  F2FP.TF32.F32.PACK_B R11, R11 ;  /* 0x0000000bff0b723e */ /* 0x000fe200024050ff */
[----:B------:R-:W-:Y:S01]  /*6a50*/  @P5 STG.E desc[UR36][R8.64+0x4], R25 ;  /* 0x0000041908005986 */ /* 0x000fe2000c101924 */
[----:B------:R-:W-:-:S03]  /*6a60*/  ISETP.NE.AND P5, PT, R57, RZ, PT ;  /* 0x000000ff3900720c */ /* 0x000fc60003fa5270 */
[----:B------:R0:W-:Y:S01]  /*6a70*/  @P6 STG.E desc[UR36][R14.64], R5 ;  /* 0x000000050e006986 */ /* 0x0001e2000c101924 */
[----:B------:R-:W-:-:S04]  /*6a80*/  ISETP.GT.AND P6, PT, R4, 0x1, PT ;  /* 0x000000010400780c */ /* 0x000fc80003fc4270 */
[----:B------:R-:W-:Y:S01]  /*6a90*/  ISETP.GT.AND P6, PT, R3, 0x88, P6 ;  /* 0x000000880300780c */ /* 0x000fe200037c4270 */
[-C--:B0-----:R-:W-:Y:S01]  /*6aa0*/  FMUL R5, R30, R90.reuse ;  /* 0x0000005a1e057220 */ /* 0x081fe20000400000 */
[----:B------:R-:W-:-:S04]  /*6ab0*/  FMUL R15, R50, R90 ;  /* 0x0000005a320f7220 */ /* 0x000fc80000400000 */
[----:B------:R-:W-:-:S07]  /*6ac0*/  F2FP.TF32.F32.PACK_B R5, R5 ;  /* 0x00000005ff05723e */ /* 0x000fce00024050ff */
[----:B------:R0:W-:Y:S01]  /*6ad0*/  @P6 STG.E desc[UR36][R20.64+0x4], R27 ;  /* 0x0000041b14006986 */ /* 0x0001e2000c101924 */
[----:B------:R-:W-:Y:S02]  /*6ae0*/  ISETP.GT.AND P6, PT, R4, 0x8, PT ;  /* 0x000000080400780c */ /* 0x000fe40003fc4270 */
[----:B------:R-:W-:Y:S02]  /*6af0*/  F2FP.TF32.F32.PACK_B R15, R15 ;  /* 0x0000000fff0f723e */ /* 0x000fe400024050ff */
[----:B------:R-:W-:Y:S01]  /*6b00*/  ISETP.GT.AND P6, PT, R3, 0x80, P6 ;  /* 0x000000800300780c */ /* 0x000fe200037c4270 */
[----:B0-----:R-:W-:-:S05]  /*6b10*/  FMUL R21, R52, R90 ;  /* 0x0000005a34157220 */ /* 0x001fca0000400000 */
[----:B------:R-:W-:-:S07]  /*6b20*/  F2FP.TF32.F32.PACK_B R21, R21 ;  /* 0x00000015ff15723e */ /* 0x000fce00024050ff */
[----:B------:R-:W-:Y:S02]  /*6b30*/  @P6 IMAD.MOV.U32 R8, RZ, RZ, R12 ;  /* 0x000000ffff086224 */ /* 0x000fe400078e000c */
[----:B------:R-:W-:-:S05]  /*6b40*/  @P6 IMAD.MOV.U32 R9, RZ, RZ, R13 ;  /* 0x000000ffff096224 */ /* 0x000fca00078e000d */
[----:B------:R0:W-:Y:S01]  /*6b50*/  @P6 STG.E desc[UR36][R8.64+0x20], R11 ;  /* 0x0000200b08006986 */ /* 0x0001e2000c101924 */
[----:B------:R-:W-:-:S04]  /*6b60*/  ISETP.GT.AND P6, PT, R4, 0x9, PT ;  /* 0x000000090400780c */ /* 0x000fc80003fc4270 */
[----:B------:R-:W-:Y:S01]  /*6b70*/  ISETP.GT.AND P6, PT, R3, 0x80, P6 ;  /* 0x000000800300780c */ /* 0x000fe200037c4270 */
[----:B0-----:R-:W-:-:S05]  /*6b80*/  FMUL R11, R32, R90 ;  /* 0x0000005a200b7220 */ /* 0x001fca0000400000 */
[----:B------:R-:W-:-:S07]  /*6b90*/  F2FP.TF32.F32.PACK_B R11, R11 ;  /* 0x0000000bff0b723e */ /* 0x000fce00024050ff */
[----:B------:R-:W-:Y:S02]  /*6ba0*/  @P6 IMAD.MOV.U32 R8, RZ, RZ, R12 ;  /* 0x000000ffff086224 */ /* 0x000fe400078e000c */
[----:B------:R-:W-:-:S05]  /*6bb0*/  @P6 IMAD.MOV.U32 R9, RZ, RZ, R13 ;  /* 0x000000ffff096224 */ /* 0x000fca00078e000d */
[----:B------:R-:W-:Y:S01]  /*6bc0*/  @P6 STG.E desc[UR36][R8.64+0x24], R29 ;  /* 0x0000241d08006986 */ /* 0x000fe2000c101924 */
[----:B------:R-:W-:-:S04]  /*6bd0*/  ISETP.GT.AND P6, PT, R4, 0x8, PT ;  /* 0x000000080400780c */ /* 0x000fc80003fc4270 */
[----:B------:R-:W-:-:S13]  /*6be0*/  ISETP.GT.AND P6, PT, R3, 0x88, P6 ;  /* 0x000000880300780c */ /* 0x000fda00037c4270 */
[----:B------:R0:W-:Y:S01]  /*6bf0*/  @P6 STG.E desc[UR36][R6.64+0x20], R5 ;  /* 0x0000200506006986 */ /* 0x0001e2000c101924 */
[----:B------:R-:W-:-:S04]  /*6c00*/  ISETP.GT.AND P6, PT, R4, 0x9, PT ;  /* 0x000000090400780c */ /* 0x000fc80003fc4270 */
[----:B------:R-:W-:Y:S01]  /*6c10*/  ISETP.GT.AND P6, PT, R3, 0x88, P6 ;  /* 0x000000880300780c */ /* 0x000fe200037c4270 */
[----:B0-----:R-:W-:-:S05]  /*6c20*/  FMUL R5, R34, R90 ;  /* 0x0000005a22057220 */ /* 0x001fca0000400000 */
[----:B------:R-:W-:-:S07]  /*6c30*/  F2FP.TF32.F32.PACK_B R5, R5 ;  /* 0x00000005ff05723e */ /* 0x000fce00024050ff */
[----:B------:R-:W-:Y:S01]  /*6c40*/  @P6 STG.E desc[UR36][R6.64+0x24], R31 ;  /* 0x0000241f06006986 */ /* 0x000fe2000c101924 */
[----:B------:R-:W-:-:S04]  /*6c50*/  ISETP.GT.AND P6, PT, R4, 0x10, PT ;  /* 0x000000100400780c */ /* 0x000fc80003fc4270 */
[----:B------:R-:W-:-:S13]  /*6c60*/  ISETP.GT.AND P6, PT, R3, 0x80, P6 ;  /* 0x000000800300780c */ /* 0x000fda00037c4270 */
        /* <DEDUP_REMOVED lines=54> */
[----:B------:R0:W-:Y:S01]  /*6fd0*/  @P6 STG.E desc[UR36][R6.64+0x80], R5 ;  /* 0x0000800506006986 */ /* 0x0001e2000c101924 */
[----:B------:R-:W-:-:S04]  /*6fe0*/  ISETP.GT.AND P6, PT, R4, 0x21, PT ;  /* 0x000000210400780c */ /* 0x000fc80003fc4270 */
[----:B------:R-:W-:-:S13]  /*6ff0*/  ISETP.GT.AND P6, PT, R3, 0x88, P6 ;  /* 0x000000880300780c */ /* 0x000fda00037c4270 */
[----:B------:R-:W-:Y:S02]  /*7000*/  @P6 IMAD.MOV.U32 R4, RZ, RZ, R6 ;  /* 0x000000ffff046224 */ /* 0x000fe400078e0006 */
[----:B0-----:R-:W-:-:S05]  /*7010*/  @P6 IMAD.MOV.U32 R5, RZ, RZ, R7 ;  /* 0x000000ffff056224 */ /* 0x001fca00078e0007 */
[----:B------:R0:W-:Y:S01]  /*7020*/  @P6 STG.E desc[UR36][R4.64+0x84], R43 ;  /* 0x0000842b04006986 */ /* 0x0001e2000c101924 */
[C---:B------:R-:W-:Y:S02]  /*7030*/  ISETP.GT.AND P6, PT, R3.reuse, 0x80, P5 ;  /* 0x000000800300780c */ /* 0x040fe40002fc4270 */
[----:B------:R-:W-:-:S11]  /*7040*/  ISETP.GT.AND P5, PT, R3, 0x88, P5 ;  /* 0x000000880300780c */ /* 0x000fd60002fa4270 */
[----:B0-----:R-:W-:Y:S02]  /*7050*/  @P6 IMAD.MOV.U32 R4, RZ, RZ, R12 ;  /* 0x000000ffff046224 */ /* 0x001fe400078e000c */
[----:B------:R-:W-:-:S05]  /*7060*/  @P6 IMAD.MOV.U32 R5, RZ, RZ, R13 ;  /* 0x000000ffff056224 */ /* 0x000fca00078e000d */
[----:B------:R0:W-:Y:S01]  /*7070*/  @P6 STG.E desc[UR36][R4.64+0xa0], R9 ;  /* 0x0000a00904006986 */ /* 0x0001e2000c101924 */
[C---:B------:R-:W-:Y:S02]  /*7080*/  ISETP.GT.AND P6, PT, R3.reuse, 0x80, P4 ;  /* 0x000000800300780c */ /* 0x040fe400027c4270 */
[----:B------:R-:W-:Y:S01]  /*7090*/  ISETP.GT.AND P4, PT, R3, 0x88, P4 ;  /* 0x000000880300780c */ /* 0x000fe20002784270 */
[----:B0-----:R-:W-:-:S10]  /*70a0*/  FMUL R9, R48, R90 ;  /* 0x0000005a30097220 */ /* 0x001fd40000400000 */
[----:B------:R-:W-:Y:S02]  /*70b0*/  @P6 IMAD.MOV.U32 R4, RZ, RZ, R12 ;  /* 0x000000ffff046224 */ /* 0x000fe400078e000c */
[----:B------:R-:W-:Y:S01]  /*70c0*/  @P6 IMAD.MOV.U32 R5, RZ, RZ, R13 ;  /* 0x000000ffff056224 */ /* 0x000fe200078e000d */
[----:B------:R-:W-:-:S04]  /*70d0*/  F2FP.TF32.F32.PACK_B R9, R9 ;  /* 0x00000009ff09723e */ /* 0x000fc800024050ff */
[----:B------:R0:W-:Y:S02]  /*70e0*/  @P6 STG.E desc[UR36][R4.64+0xa4], R45 ;  /* 0x0000a42d04006986 */ /* 0x0001e4000c101924 */
[----:B0-----:R-:W-:Y:S02]  /*70f0*/  @P5 IMAD.MOV.U32 R4, RZ, RZ, R6 ;  /* 0x000000ffff045224 */ /* 0x001fe400078e0006 */
[----:B------:R-:W-:-:S05]  /*7100*/  @P5 IMAD.MOV.U32 R5, RZ, RZ, R7 ;  /* 0x000000ffff055224 */ /* 0x000fca00078e0007 */
[----:B------:R0:W-:Y:S01]  /*7110*/  @P5 STG.E desc[UR36][R4.64+0xa0], R11 ;  /* 0x0000a00b04005986 */ /* 0x0001e2000c101924 */
[C---:B------:R-:W-:Y:S02]  /*7120*/  ISETP.GT.AND P5, PT, R3.reuse, 0x80, P3 ;  /* 0x000000800300780c */ /* 0x040fe40001fa4270 */
[----:B------:R-:W-:Y:S01]  /*7130*/  ISETP.GT.AND P3, PT, R3, 0x88, P3 ;  /* 0x000000880300780c */ /* 0x000fe20001f64270 */
[----:B0-----:R-:W-:Y:S02]  /*7140*/  @P4 IMAD.MOV.U32 R4, RZ, RZ, R6 ;  /* 0x000000ffff044224 */ /* 0x001fe400078e0006 */
[----:B------:R-:W-:Y:S01]  /*7150*/  FMUL R11, R54, R90 ;  /* 0x0000005a360b7220 */ /* 0x000fe20000400000 */
[----:B------:R-:W-:-:S04]  /*7160*/  @P4 IMAD.MOV.U32 R5, RZ, RZ, R7 ;  /* 0x000000ffff054224 */ /* 0x000fc800078e0007 */
[----:B------:R-:W-:Y:S01]  /*7170*/  F2FP.TF32.F32.PACK_B R11, R11 ;  /* 0x0000000bff0b723e */ /* 0x000fe200024050ff */
[----:B------:R0:W-:Y:S01]  /*7180*/  @P4 STG.E desc[UR36][R4.64+0xa4], R47 ;  /* 0x0000a42f04004986 */ /* 0x0001e2000c101924 */
[C---:B------:R-:W-:Y:S02]  /*7190*/  ISETP.GT.AND P4, PT, R3.reuse, 0x80, P0 ;  /* 0x000000800300780c */ /* 0x040fe40000784270 */
[----:B------:R-:W-:Y:S01]  /*71a0*/  ISETP.GT.AND P0, PT, R3, 0x88, P0 ;  /* 0x000000880300780c */ /* 0x000fe20000704270 */
[----:B0-----:R-:W-:Y:S02]  /*71b0*/  @P5 IMAD.MOV.U32 R4, RZ, RZ, R12 ;  /* 0x000000ffff045224 */ /* 0x001fe400078e000c */
[----:B------:R-:W-:-:S05]  /*71c0*/  @P5 IMAD.MOV.U32 R5, RZ, RZ, R13 ;  /* 0x000000ffff055224 */ /* 0x000fca00078e000d */
        /* <DEDUP_REMOVED lines=10> */
[----:B------:R0:W-:Y:S02]  /*7270*/  @P3 STG.E desc[UR36][R4.64+0xc0], R15 ;  /* 0x0000c00f04003986 */ /* 0x0001e4000c101924 */
[----:B0-----:R-:W-:Y:S02]  /*7280*/  @P0 IMAD.MOV.U32 R4, RZ, RZ, R6 ;  /* 0x000000ffff040224 */ /* 0x001fe400078e0006 */
[----:B------:R-:W-:-:S05]  /*7290*/  @P0 IMAD.MOV.U32 R5, RZ, RZ, R7 ;  /* 0x000000ffff050224 */ /* 0x000fca00078e0007 */
[----:B------:R0:W-:Y:S02]  /*72a0*/  @P0 STG.E desc[UR36][R4.64+0xc4], R51 ;  /* 0x0000c43304000986 */ /* 0x0001e4000c101924 */
[----:B0-----:R-:W-:Y:S02]  /*72b0*/  @P5 IMAD.MOV.U32 R4, RZ, RZ, R12 ;  /* 0x000000ffff045224 */ /* 0x001fe400078e000c */
[----:B------:R-:W-:-:S05]  /*72c0*/  @P5 IMAD.MOV.U32 R5, RZ, RZ, R13 ;  /* 0x000000ffff055224 */ /* 0x000fca00078e000d */
[----:B------:R0:W-:Y:S04]  /*72d0*/  @P5 STG.E desc[UR36][R4.64+0xe0], R21 ;  /* 0x0000e01504005986 */ /* 0x0001e8000c101924 */
[----:B------:R1:W-:Y:S01]  /*72e0*/  @P4 STG.E desc[UR36][R12.64+0xe4], R53 ;  /* 0x0000e4350c004986 */ /* 0x0003e2000c101924 */
[----:B0-----:R-:W-:Y:S02]  /*72f0*/  @P2 IMAD.MOV.U32 R4, RZ, RZ, R6 ;  /* 0x000000ffff042224 */ /* 0x001fe400078e0006 */
[----:B------:R-:W-:-:S05]  /*7300*/  @P2 IMAD.MOV.U32 R5, RZ, RZ, R7 ;  /* 0x000000ffff052224 */ /* 0x000fca00078e0007 */
[----:B------:R1:W-:Y:S04]  /*7310*/  @P2 STG.E desc[UR36][R4.64+0xe0], R11 ;  /* 0x0000e00b04002986 */ /* 0x0003e8000c101924 */
[----:B------:R1:W-:Y:S02]  /*7320*/  @P1 STG.E desc[UR36][R6.64+0xe4], R55 ;  /* 0x0000e43706001986 */ /* 0x0003e4000c101924 */
.L_x_156:
[----:B------:R-:W-:Y:S05]  /*7330*/  BSYNC B0 ;  /* 0x0000000000007941 */ /* 0x000fea0003800000 */
.L_x_32:
[----:B------:R-:W-:Y:S01]  /*7340*/  IADD3 R16, P0, R16, UR38, RZ ;  /* 0x0000002610107c10 */ /* 0x000fe2000ff1e0ff */
[----:B------:R-:W-:Y:S01]  /*7350*/  ULDC.64 UR4, c[0x0][0x650] ;  /* 0x0001940000047ab9 */ /* 0x000fe20000000a00 */
[----:B------:R-:W-:Y:S01]  /*7360*/  PRMT R3, RZ, 0x7610, R3 ;  /* 0x00007610ff037816 */ /* 0x000fe20000000003 */
[----:B-----5:R-:W-:Y:S01]  /*7370*/  IMAD.MOV.U32 R103, RZ, RZ, -0x1 ;  /* 0xffffffffff677424 */ /* 0x020fe200078e00ff */
[----:B------:R-:W-:Y:S01]  /*7380*/  IADD3.X R17, R17, UR41, RZ, P0, !PT ;  /* 0x0000002911117c10 */ /* 0x000fe200087fe4ff */
[----:B------:R-:W-:Y:S01]  /*7390*/  IMAD.MOV.U32 R23, RZ, RZ, -0x1 ;  /* 0xffffffffff177424 */ /* 0x000fe200078e00ff */
[----:B------:R-:W-:-:S04]  /*73a0*/  ISETP.GE.U32.AND P0, PT, R16, UR4, PT ;  /* 0x0000000410007c0c */ /* 0x000fc8000bf06070 */
[----:B------:R-:W-:-:S13]  /*73b0*/  ISETP.GE.U32.AND.EX P0, PT, R17, UR5, PT, P0 ;  /* 0x0000000511007c0c */ /* 0x000fda000bf06100 */
[----:B------:R-:W-:Y:S05]  /*73c0*/  @P0 BRA `(.L_x_157) ;  /* 0x00000004004c0947 */ /* 0x000fea0003800000 */
[----:B-1----:R-:W1:Y:S01]  /*73d0*/  LDC.64 R10, c[0x0][0x628] ;  /* 0x00018a00ff0a7b82 */ /* 0x002e620000000a00 */
[----:B0-23--:R-:W0:Y:S01]  /*73e0*/  S2R R12, SR_CTAID.X ;  /* 0x00000000000c7919 */ /* 0x00de220000002500 */
[----:B------:R-:W-:Y:S02]  /*73f0*/  IMAD.MOV.U32 R8, RZ, RZ, R16 ;  /* 0x000000ffff087224 */ /* 0x000fe400078e0010 */
[----:B------:R-:W-:Y:S01]  /*7400*/  IMAD.MOV.U32 R9, RZ, RZ, R17 ;  /* 0x000000ffff097224 */ /* 0x000fe200078e0011 */
[----:B------:R-:W2:Y:S03]  /*7410*/  S2R R20, SR_CTAID.Y ;  /* 0x0000000000147919 */ /* 0x000ea60000002600 */
[----:B------:R-:W3:Y:S08]  /*7420*/  LDC R0, c[0x0][0x630] ;  /* 0x00018c00ff007b82 */ /* 0x000ef00000000800 */
[----:B------:R-:W0:Y:S01]  /*7430*/  LDC.64 R14, c[0x0][0x620] ;  /* 0x00018800ff0e7b82 */ /* 0x000e220000000a00 */
[----:B-1----:R-:W-:-:S04]  /*7440*/  ISETP.NE.U32.AND P0, PT, R10, RZ, PT ;  /* 0x000000ff0a00720c */ /* 0x002fc80003f05070 */
[----:B------:R-:W-:-:S13]  /*7450*/  ISETP.NE.AND.EX P0, PT, R11, RZ, PT, P0 ;  /* 0x000000ff0b00720c */ /* 0x000fda0003f05300 */
[----:B0-23--:R-:W-:Y:S05]  /*7460*/  @!P0 BRA `(.L_x_158) ;  /* 0x0000000000288947 */ /* 0x00dfea0003800000 */
        /* <DEDUP_REMOVED lines=10> */
.L_x_158:
[-CC-:B------:R-:W-:Y:S01]  /*7510*/  SHF.R.U64 R23, R8, R0.reuse, R9.reuse ;  /* 0x0000000008177219 */ /* 0x180fe20000001209 */
[----:B------:R-:W0:Y:S01]  /*7520*/  LDC.64 R26, c[0x0][0x640] ;  /* 0x00019000ff1a7b82 */ /* 0x000e220000000a00 */
[----:B------:R-:W-:Y:S01]  /*7530*/  SHF.R.U32.HI R0, RZ, R0, R9 ;  /* 0x00000000ff007219 */ /* 0x000fe20000011609 */
[----:B------:R-:W-:Y:S01]  /*7540*/  ULDC UR4, c[0x0][0x150] ;  /* 0x0000540000047ab9 */ /* 0x000fe20000000800 */
[----:B------:R-:W-:Y:S02]  /*7550*/  IADD3 R3, P0, RZ, -R23, RZ ;  /* 0x80000017ff037210 */ /* 0x000fe40007f1e0ff */
[----:B------:R-:W-:-:S03]  /*7560*/  I2FP.F32.U32 R7, R12 ;  /* 0x0000000c00077245 */ /* 0x000fc60000201000 */
[----:B------:R-:W1:Y:S01]  /*7570*/  LDC R6, c[0x0][0x618] ;  /* 0x00018600ff067b82 */ /* 0x000e620000000800 */
[----:B------:R-:W-:Y:S02]  /*7580*/  IMAD.X R5, RZ, RZ, ~R0, P0 ;  /* 0x000000ffff057224 */ /* 0x000fe400000e0e00 */
[----:B------:R-:W-:Y:S01]  /*7590*/  FMUL R7, R7, UR4 ;  /* 0x0000000407077c20 */ /* 0x000fe20008400000 */
[----:B------:R-:W-:Y:S01]  /*75a0*/  ULDC UR4, c[0x0][0x154] ;  /* 0x0000550000047ab9 */ /* 0x000fe20000000800 */
[-C--:B------:R-:W-:Y:S02]  /*75b0*/  IMAD R0, R5, R14.reuse, RZ ;  /* 0x0000000e05007224 */ /* 0x080fe400078e02ff */
[C---:B------:R-:W-:Y:S01]  /*75c0*/  IMAD.WIDE.U32 R4, R3.reuse, R14, R16 ;  /* 0x0000000e03047225 */ /* 0x040fe200078e0010 */
[----:B------:R-:W2:Y:S01]  /*75d0*/  LDC R11, c[0x0][0x608] ;  /* 0x00018200ff0b7b82 */ /* 0x000ea20000000800 */
[----:B------:R-:W3:Y:S02]  /*75e0*/  F2I.U32.TRUNC.NTZ R7, R7 ;  /* 0x0000000700077305 */ /* 0x000ee4000020f000 */
[----:B------:R-:W-:-:S04]  /*75f0*/  IMAD R3, R3, R15, R0 ;  /* 0x0000000f03037224 */ /* 0x000fc800078e0200 */
[----:B------:R-:W-:Y:S01]  /*7600*/  IMAD.IADD R3, R5, 0x1, R3 ;  /* 0x0000000105037824 */ /* 0x000fe200078e0203 */
[----:B------:R-:W5:Y:S01]  /*7610*/  LDC R8, c[0x0][0x658] ;  /* 0x00019600ff087b82 */ /* 0x000f620000000800 */
[----:B------:R-:W-:Y:S02]  /*7620*/  I2FP.F32.U32 R5, R20 ;  /* 0x0000001400057245 */ /* 0x000fe40000201000 */
[----:B0-----:R-:W-:-:S04]  /*7630*/  ISETP.NE.U32.AND P0, PT, R26, RZ, PT ;  /* 0x000000ff1a00720c */ /* 0x001fc80003f05070 */
[----:B------:R-:W-:Y:S01]  /*7640*/  ISETP.NE.AND.EX P0, PT, R27, RZ, PT, P0 ;  /* 0x000000ff1b00720c */ /* 0x000fe20003f05300 */
[----:B------:R-:W0:Y:S01]  /*7650*/  LDC R9, c[0x0][0x144] ;  /* 0x00005100ff097b82 */ /* 0x000e220000000800 */
[-C--:B-1----:R-:W-:Y:S01]  /*7660*/  SHF.R.U64 R13, R4, R6.reuse, R3 ;  /* 0x00000006040d7219 */ /* 0x082fe20000001203 */
[----:B---3--:R-:W-:Y:S01]  /*7670*/  IMAD.MOV R7, RZ, RZ, -R7 ;  /* 0x000000ffff077224 */ /* 0x008fe200078e0a07 */
[----:B------:R-:W-:Y:S01]  /*7680*/  SHF.R.U32.HI R0, RZ, R6, R3 ;  /* 0x00000006ff007219 */ /* 0x000fe20000011603 */
[----:B------:R-:W-:-:S04]  /*7690*/  FMUL R6, R5, UR4 ;  /* 0x0000000405067c20 */ /* 0x000fc80008400000 */
[----:B------:R-:W1:Y:S01]  /*76a0*/  LDC R21, c[0x0][0x148] ;  /* 0x00005200ff157b82 */ /* 0x000e620000000800 */
[----:B------:R3:W0:Y:S01]  /*76b0*/  F2I.U32.TRUNC.NTZ R14, R6 ;  /* 0x00000006000e7305 */ /* 0x000622000020f000 */
[-CC-:B--2---:R-:W-:Y:S02]  /*76c0*/  SHF.R.U64 R10, R13, R11.reuse, R0.reuse ;  /* 0x0000000b0d0a7219 */ /* 0x184fe40000001200 */
[----:B------:R-:W-:-:S04]  /*76d0*/  SHF.R.U32.HI R3, RZ, R11, R0 ;  /* 0x0000000bff037219 */ /* 0x000fc80000011600 */
[----:B------:R-:W2:Y:S01]  /*76e0*/  LDC R24, c[0x0][0x648] ;  /* 0x00019200ff187b82 */ /* 0x000ea20000000800 */
[-CC-:B-----5:R-:W-:Y:S02]  /*76f0*/  SHF.R.U64 R15, R10, R8.reuse, R3.reuse ;  /* 0x000000080a0f7219 */ /* 0x1a0fe40000001203 */
[----:B------:R-:W-:-:S03]  /*7700*/  SHF.R.U32.HI R5, RZ, R8, R3 ;  /* 0x00000008ff057219 */ /* 0x000fc60000011603 */
[----:B------:R-:W-:Y:S02]  /*7710*/  IMAD.MOV.U32 R4, RZ, RZ, R15 ;  /* 0x000000ffff047224 */ /* 0x000fe400078e000f */
[----:B------:R-:W1:Y:S01]  /*7720*/  LDC R28, c[0x0][0x638] ;  /* 0x00018e00ff1c7b82 */ /* 0x000e620000000800 */
[----:B0-----:R-:W-:-:S07]  /*7730*/  IMAD R25, R9, R7, R12 ;  /* 0x0000000709197224 */ /* 0x001fce00078e020c */
[----:B------:R-:W0:Y:S08]  /*7740*/  LDC R29, c[0x0][0x610] ;  /* 0x00018400ff1d7b82 */ /* 0x000e300000000800 */
[----:B------:R-:W0:Y:S01]  /*7750*/  LDC R30, c[0x0][0x600] ;  /* 0x00018000ff1e7b82 */ /* 0x000e220000000800 */
[----:B---3--:R-:W-:Y:S05]  /*7760*/  @!P0 BRA `(.L_x_159) ;  /* 0x0000000000288947 */ /* 0x008fea0003800000 */
[----:B------:R-:W3:Y:S02]  /*7770*/  LDC R0, c[0x0][0x64c] ;  /* 0x00019300ff007b82 */ /* 0x000ee40000000800 */
[----:B---3--:R-:W-:-:S05]  /*7780*/  IADD3 R3, P0, R15, R0, RZ ;  /* 0x000000000f037210 */ /* 0x008fca0007f1e0ff */
        /* <DEDUP_REMOVED lines=8> */
.L_x_159:
[----:B------:R-:W-:Y:S01]  /*7810*/  ISETP.NE.AND P0, PT, R2, 0x1, PT ;  /* 0x000000010200780c */ /* 0x000fe20003f05270 */
[----:B------:R-:W-:Y:S01]  /*7820*/  IMAD.MOV R14, RZ, RZ, -R14 ;  /* 0x000000ffff0e7224 */ /* 0x000fe200078e0a0e */
[----:B--2---:R-:W-:Y:S02]  /*7830*/  SHF.R.U64 R0, R4, R24, R5 ;  /* 0x0000001804007219 */ /* 0x004fe40000001205 */
[----:B------:R-:W-:Y:S02]  /*7840*/  LOP3.LUT R3, R10, R101, RZ, 0xc0, !PT ;  /* 0x000000650a037212 */ /* 0x000fe400078ec0ff */
[----:B------:R-:W-:Y:S01]  /*7850*/  LOP3.LUT R6, R13, R100, RZ, 0xc0, !PT ;  /* 0x000000640d067212 */ /* 0x000fe200078ec0ff */
[----:B------:R-:W-:Y:S02]  /*7860*/  IMAD.MOV R4, RZ, RZ, -R0 ;  /* 0x000000ffff047224 */ /* 0x000fe400078e0a00 */
[----:B------:R-:W-:Y:S02]  /*7870*/  IMAD R0, R96, R0, R3 ;  /* 0x0000000060007224 */ /* 0x000fe400078e0203 */
[----:B-1----:R-:W-:-:S02]  /*7880*/  IMAD R3, R4, R28, R15 ;  /* 0x0000001c04037224 */ /* 0x002fc400078e020f */
[----:B------:R-:W-:Y:S02]  /*7890*/  @P0 IMAD R25, R21, R14, R20 ;  /* 0x0000000e15190224 */ /* 0x000fe400078e0214 */
[----:B0-----:R-:W-:Y:S02]  /*78a0*/  IMAD R5, R3, R30, R6 ;  /* 0x0000001e03057224 */ /* 0x001fe400078e0206 */
[----:B------:R-:W-:Y:S02]  /*78b0*/  IMAD R0, R0, R29, R25 ;  /* 0x0000001d00007224 */ /* 0x000fe400078e0219 */
[----:B------:R-:W-:-:S03]  /*78c0*/  IMAD.MOV.U32 R4, RZ, RZ, 0x1 ;  /* 0x00000001ff047424 */ /* 0x000fc600078e00ff */
[----:B------:R-:W-:Y:S02]  /*78d0*/  SEL R103, R5, R0, !P0 ;  /* 0x0000000005677207 */ /* 0x000fe40004000000 */
[----:B------:R-:W-:Y:S02]  /*78e0*/  PRMT R3, R4, 0x7610, R3 ;  /* 0x0000761004037816 */ /* 0x000fe40000000003 */
[----:B------:R-:W-:-:S07]  /*78f0*/  SEL R0, R0, R5, !P0 ;  /* 0x0000000500007207 */ /* 0x000fce0004000000 */
.L_x_157:
[----:B------:R-:W-:Y:S01]  /*7900*/  UIADD3 UR42, UR43, UR42, URZ ;  /* 0x0000002a2b2a7290 */ /* 0x000fe2000fffe03f */
[----:B------:R-:W-:Y:S01]  /*7910*/  LOP3.LUT P0, RZ, R3, 0xff, RZ, 0xc0, !PT ;  /* 0x000000ff03ff7812 */ /* 0x000fe2000780c0ff */
[----:B------:R-:W-:Y:S02]  /*7920*/  IMAD.MOV.U32 R113, RZ, RZ, R0 ;  /* 0x000000ffff717224 */ /* 0x000fe400078e0000 */
[----:B------:R-:W-:Y:S02]  /*7930*/  USHF.R.U32.HI UR4, URZ, 0x1, UR42 ;  /* 0x000000013f047899 */ /* 0x000fe4000801162a */
[----:B------:R-:W-:Y:S02]  /*7940*/  UISETP.GT.U32.AND UP1, UPT, UR42, 0x1, UPT ;  /* 0x000000012a00788c */ /* 0x000fe4000bf24070 */
[----:B------:R-:W-:Y:S02]  /*7950*/  ULOP3.LUT UR4, UR4, 0x1, URZ, 0xc0, !UPT ;  /* 0x0000000104047892 */ /* 0x000fe4000f8ec03f */
[----:B------:R-:W-:-:S02]  /*7960*/  UISETP.LT.U32.AND UP1, UPT, UR43, 0x2, UP1 ;  /* 0x000000022b00788c */ /* 0x000fc40008f21070 */
[----:B------:R-:W-:Y:S02]  /*7970*/  UISETP.NE.U32.AND UP0, UPT, UR4, 0x1, UPT ;  /* 0x000000010400788c */ /* 0x000fe4000bf05070 */
[----:B------:R-:W-:Y:S02]  /*7980*/  USEL UR5, URZ, 0x1, !UP1 ;  /* 0x000000013f057887 */ /* 0x000fe4000c800000 */
[----:B------:R-:W-:Y:S02]  /*7990*/  UISETP.GT.U32.AND UP0, UPT, UR43, 0x1, !UP0 ;  /* 0x000000012b00788c */ /* 0x000fe4000c704070 */
[----:B------:R-:W-:Y:S02]  /*79a0*/  ULOP3.LUT UR42, UR42, 0x1, URZ, 0xc0, !UPT ;  /* 0x000000012a2a7892 */ /* 0x000fe4000f8ec03f */
[----:B------:R-:W-:-:S04]  /*79b0*/  USEL UR4, URZ, 0x1, !UP0 ;  /* 0x000000013f047887 */ /* 0x000fc8000c000000 */
[----:B------:R-:W-:Y:S01]  /*79c0*/  ULOP3.LUT UR40, UR4, UR40, UR5, 0x96, !UPT ;  /* 0x0000002804287292 */ /* 0x000fe2000f8e9605 */
[----:B------:R-:W-:Y:S11]  /*79d0*/  @P0 BRA `(.L_x_160) ;  /* 0xffffff9800b00947 */ /* 0x000ff6000383ffff */
[----:B------:R-:W-:Y:S05]  /*79e0*/  EXIT ;  /* 0x000000000000794d */ /* 0x000fea0003800000 */
.L_x_7:
        /* <DEDUP_REMOVED lines=26> */
.L_x_162:
[----:B------:R-:W0:Y:S01]  /*7b90*/  LDC.64 R28, c[0x0][0x640] ;  /* 0x00019000ff1c7b82 */ /* 0x000e220000000a00 */
[-CC-:B------:R-:W-:Y:S01]  /*7ba0*/  SHF.R.U64 R22, R14, R6.reuse, R15.reuse ;  /* 0x000000060e167219 */ /* 0x180fe2000000120f */
[----:B------:R-:W-:Y:S01]  /*7bb0*/  IMAD.MOV.U32 R30, RZ, RZ, 0x1 ;  /* 0x00000001ff1e7424 */ /* 0x000fe200078e00ff */
[----:B------:R-:W-:Y:S02]  /*7bc0*/  SHF.R.U32.HI R6, RZ, R6, R15 ;  /* 0x00000006ff067219 */ /* 0x000fe4000001160f */
[----:B------:R-:W-:-:S03]  /*7bd0*/  IADD3 R13, P0, RZ, -R22, RZ ;  /* 0x80000016ff0d7210 */ /* 0x000fc60007f1e0ff */
[----:B------:R-:W1:Y:S02]  /*7be0*/  LDC R12, c[0x0][0x618] ;  /* 0x00018600ff0c7b82 */ /* 0x000e640000000800 */
[----:B------:R-:W-:-:S04]  /*7bf0*/  IMAD.X R11, RZ, RZ, ~R6, P0 ;  /* 0x000000ffff0b7224 */ /* 0x000fc800000e0e06 */
[-C--:B------:R-:W-:Y:S02]  /*7c00*/  IMAD R6, R11, R26.reuse, RZ ;  /* 0x0000001a0b067224 */ /* 0x080fe400078e02ff */
[----:B------:R-:W2:Y:S01]  /*7c10*/  LDC R14, c[0x0][0x608] ;  /* 0x00018200ff0e7b82 */ /* 0x000ea20000000800 */
[----:B------:R-:W-:-:S04]  /*7c20*/  IMAD.WIDE.U32 R10, R13, R26, R16 ;  /* 0x0000001a0d0a7225 */ /* 0x000fc800078e0010 */
[----:B------:R-:W-:-:S03]  /*7c30*/  IMAD R13, R13, R27, R6 ;  /* 0x0000001b0d0d7224 */ /* 0x000fc600078e0206 */
[----:B------:R-:W3:Y:S01]  /*7c40*/  LDC R25, c[0x0][0x658] ;  /* 0x00019600ff197b82 */ /* 0x000ee20000000800 */
[----:B------:R-:W-:Y:S01]  /*7c50*/  IMAD.IADD R11, R11, 0x1, R13 ;  /* 0x000000010b0b7824 */ /* 0x000fe200078e020d */
[----:B0-----:R-:W-:-:S04]  /*7c60*/  ISETP.NE.U32.AND P0, PT, R28, RZ, PT ;  /* 0x000000ff1c00720c */ /* 0x001fc80003f05070 */
[----:B------:R-:W-:Y:S02]  /*7c70*/  ISETP.NE.AND.EX P0, PT, R29, RZ, PT, P0 ;  /* 0x000000ff1d00720c */ /* 0x000fe40003f05300 */
[----:B------:R-:W0:Y:S01]  /*7c80*/  LDC R20, c[0x0][0x600] ;  /* 0x00018000ff147b82 */ /* 0x000e220000000800 */
[-CC-:B-1----:R-:W-:Y:S01]  /*7c90*/  SHF.R.U64 R8, R10, R12.reuse, R11.reuse ;  /* 0x0000000c0a087219 */ /* 0x182fe2000000120b */
[----:B------:R-:W-:Y:S01]  /*7ca0*/  IMAD.MOV.U32 R10, RZ, RZ, -0x1 ;  /* 0xffffffffff0a7424 */ /* 0x000fe200078e00ff */
[----:B------:R-:W-:-:S05]  /*7cb0*/  SHF.R.U32.HI R11, RZ, R12, R11 ;  /* 0x0000000cff0b7219 */ /* 0x000fca000001160b */
[----:B------:R-:W1:Y:S01]  /*7cc0*/  LDC R26, c[0x0][0x648] ;  /* 0x00019200ff1a7b82 */ /* 0x000e620000000800 */
[-CC-:B--2---:R-:W-:Y:S02]  /*7cd0*/  SHF.R.U64 R21, R8, R14.reuse, R11.reuse ;  /* 0x0000000e08157219 */ /* 0x184fe4000000120b */
[----:B------:R-:W-:-:S05]  /*7ce0*/  SHF.R.U32.HI R6, RZ, R14, R11 ;  /* 0x0000000eff067219 */ /* 0x000fca000001160b */
[----:B------:R-:W2:Y:S01]  /*7cf0*/  LDC R27, c[0x0][0x638] ;  /* 0x00018e00ff1b7b82 */ /* 0x000ea20000000800 */
[-C--:B---3--:R-:W-:Y:S02]  /*7d00*/  SHF.L.U32 R10, R10, R25.reuse, RZ ;  /* 0x000000190a0a7219 */ /* 0x088fe400000006ff */
[-CC-:B------:R-:W-:Y:S02]  /*7d10*/  SHF.R.U64 R23, R21, R25.reuse, R6.reuse ;  /* 0x0000001915177219 */ /* 0x180fe40000001206 */
[----:B------:R-:W-:Y:S02]  /*7d20*/  LOP3.LUT R32, RZ, R10, RZ, 0x33, !PT ;  /* 0x0000000aff207212 */ /* 0x000fe400078e33ff */
[----:B------:R-:W-:Y:S01]  /*7d30*/  SHF.R.U32.HI R11, RZ, R25, R6 ;  /* 0x00000019ff0b7219 */ /* 0x000fe20000011606 */
[----:B------:R-:W3:Y:S01]  /*7d40*/  LDC R31, c[0x0][0x610] ;  /* 0x00018400ff1f7b82 */ /* 0x000ee20000000800 */
[----:B------:R-:W-:Y:S01]  /*7d50*/  IMAD.MOV.U32 R10, RZ, RZ, R23 ;  /* 0x000000ffff0a7224 */ /* 0x000fe200078e0017 */
[----:B------:R-:W-:Y:S06]  /*7d60*/  @!P0 BRA `(.L_x_163) ;  /* 0x0000000000288947 */ /* 0x000fec0003800000 */
        /* <DEDUP_REMOVED lines=10> */
.L_x_163:
[----:B------:R-:W-:Y:S02]  /*7e10*/  ISETP.NE.AND P0, PT, R2, 0x1, PT ;  /* 0x000000010200780c */ /* 0x000fe40003f05270 */
[----:B-1----:R-:W-:Y:S01]  /*7e20*/  SHF.R.U64 R6, R10, R26, R11 ;  /* 0x0000001a0a067219 */ /* 0x002fe2000000120b */
[----:B0-----:R-:W-:Y:S01]  /*7e30*/  VIADD R11, R20, 0xffffffff ;  /* 0xffffffff140b7836 */ /* 0x001fe20000000000 */
[----:B------:R-:W-:Y:S02]  /*7e40*/  SHF.L.U32 R30, R30, R25, RZ ;  /* 0x000000191e1e7219 */ /* 0x000fe400000006ff */
[----:B------:R-:W-:Y:S01]  /*7e50*/  LOP3.LUT R5, R21, R32, RZ, 0xc0, !PT ;  /* 0x0000002015057212 */ /* 0x000fe200078ec0ff */
[----:B------:R-:W-:-:S04]  /*7e60*/  IMAD.MOV R10, RZ, RZ, -R6 ;  /* 0x000000ffff0a7224 */ /* 0x000fc800078e0a06 */
[----:B------:R-:W-:Y:S01]  /*7e70*/  IMAD R6, R30, R6, R5 ;  /* 0x000000061e067224 */ /* 0x000fe200078e0205 */
[----:B------:R-:W-:Y:S01]  /*7e80*/  LOP3.LUT R5, R8, R11, RZ, 0xc0, !PT ;  /* 0x0000000b08057212 */ /* 0x000fe200078ec0ff */
[----:B------:R-:W-:Y:S02]  /*7e90*/  @P0 IMAD R7, R9, R24, R4 ;  /* 0x0000001809070224 */ /* 0x000fe400078e0204 */
[----:B--2---:R-:W-:Y:S02]  /*7ea0*/  IMAD R4, R10, R27, R23 ;  /* 0x0000001b0a047224 */ /* 0x004fe400078e0217 */
[----:B---3--:R-:W-:Y:S02]  /*7eb0*/  IMAD R7, R6, R31, R7 ;  /* 0x0000001f06077224 */ /* 0x008fe400078e0207 */
[----:B------:R-:W-:Y:S02]  /*7ec0*/  IMAD R4, R4, R20, R5 ;  /* 0x0000001404047224 */ /* 0x000fe400078e0205 */
[----:B------:R-:W-:-:S02]  /*7ed0*/  IMAD.MOV.U32 R8, RZ, RZ, 0x1 ;  /* 0x00000001ff087424 */ /* 0x000fc400078e00ff */
[----:B------:R-:W-:Y:S01]  /*7ee0*/  IMAD.MOV.U32 R6, RZ, RZ, R22 ;  /* 0x000000ffff067224 */ /* 0x000fe200078e0016 */
[----:B------:R-:W-:Y:S02]  /*7ef0*/  SEL R20, R4, R7, !P0 ;  /* 0x0000000704147207 */ /* 0x000fe40004000000 */
[----:B------:R-:W-:-:S07]  /*7f00*/  SEL R21, R7, R4, !P0 ;  /* 0x0000000407157207 */ /* 0x000fce0004000000 */
.L_x_161:
[----:B------:R-:W-:-:S08]  /*7f10*/  NOP ;  /* 0x0000000000007918 */ /* 0x000fd00000000000 */
[----:B------:R-:W0:-:S00]  /*7f20*/  USETMAXREG.DEALLOC.CTAPOOL 0x28 ;  /* 0x00000028000079c8 */ /* 0x000e0000080e0500 */
[----:B0-----:R-:W-:-:S13]  /*7f30*/  ISETP.NE.AND P0, PT, R3, RZ, PT ;  /* 0x000000ff0300720c */ /* 0x001fda0003f05270 */
[----:B------:R-:W-:Y:S05]  /*7f40*/  @P0 EXIT ;  /* 0x000000000000094d */ /* 0x000fea0003800000 */
[----:B------:R-:W-:Y:S01]  /*7f50*/  LOP3.LUT P0, RZ, R8, 0xff, RZ, 0xc0, !PT ;  /* 0x000000ff08ff7812 */ /* 0x000fe2000780c0ff */
[----:B------:R-:W-:Y:S02]  /*7f60*/  IMAD.MOV.U32 R3, RZ, RZ, 0x1 ;  /* 0x00000001ff037424 */ /* 0x000fe400078e00ff */
[----:B------:R-:W-:-:S10]  /*7f70*/  IMAD.MOV.U32 R8, RZ, RZ, RZ ;  /* 0x000000ffff087224 */ /* 0x000fd400078e00ff */
[----:B------:R-:W-:Y:S05]  /*7f80*/  @!P0 BRA `(.L_x_164) ;  /* 0x0000000c005c8947 */ /* 0x000fea0003800000 */
[----:B------:R-:W0:Y:S01]  /*7f90*/  LDC R3, c[0x0][0x28c] ;  /* 0x0000a300ff037b82 */ /* 0x000e220000000800 */
[----:B------:R-:W1:Y:S01]  /*7fa0*/  S2R R12, SR_CgaCtaId ;  /* 0x00000000000c7919 */ /* 0x000e620000008800 */
[----:B------:R-:W-:Y:S01]  /*7fb0*/  ULDC UR5, c[0x0][0x658] ;  /* 0x0001960000057ab9 */ /* 0x000fe20000000800 */
[----:B------:R-:W-:Y:S01]  /*7fc0*/  UMOV UR6, 0xffffffff ;  /* 0xffffffff00067882 */ /* 0x000fe20000000000 */
[----:B------:R-:W-:Y:S01]  /*7fd0*/  BSSY B0, `(.L_x_164) ;  /* 0x00000d2000007945 */ /* 0x000fe20003800000 */
[----:B------:R-:W-:Y:S01]  /*7fe0*/  USHF.L.U32 UR6, UR6, UR5, URZ ;  /* 0x0000000506067299 */ /* 0x000fe2000800063f */
[----:B------:R-:W-:Y:S01]  /*7ff0*/  IMAD.MOV.U32 R10, RZ, RZ, 0x1 ;  /* 0x00000001ff0a7424 */ /* 0x000fe200078e00ff */
[----:B------:R-:W-:Y:S01]  /*8000*/  LOP3.LUT R19, R18, 0x2, RZ, 0xfc, !PT ;  /* 0x0000000212137812 */ /* 0x000fe200078efcff */
[----:B------:R-:W-:Y:S01]  /*8010*/  IMAD.MOV.U32 R8, RZ, RZ, RZ ;  /* 0x000000ffff087224 */ /* 0x000fe200078e00ff */
[----:B------:R-:W-:Y:S01]  /*8020*/  ULDC UR4, c[0x0][0x600] ;  /* 0x0001800000047ab9 */ /* 0x000fe20000000800 */
[----:B------:R-:W-:Y:S01]  /*8030*/  UMOV UR7, 0x1 ;  /* 0x0000000100077882 */ /* 0x000fe20000000000 */
[----:B------:R-:W-:-:S02]  /*8040*/  UIADD3 UR4, UR4, -0x1, URZ ;  /* 0xffffffff04047890 */ /* 0x000fc4000fffe03f */
[----:B------:R-:W-:Y:S02]  /*8050*/  USHF.L.U32 UR5, UR7, UR5, URZ ;  /* 0x0000000507057299 */ /* 0x000fe4000800063f */
[----:B------:R-:W-:Y:S01]  /*8060*/  ULOP3.LUT UR6, URZ, UR6, URZ, 0x33, !UPT ;  /* 0x000000063f067292 */ /* 0x000fe2000f8e333f */
[----:B------:R-:W-:Y:S01]  /*8070*/  ULDC.64 UR30, c[0x0][0x198] ;  /* 0x00006600001e7ab9 */ /* 0x000fe20000000a00 */
[----:B0-----:R-:W-:-:S05]  /*8080*/  VIADD R3, R3, 0x3f ;  /* 0x0000003f03037836 */ /* 0x001fca0000000000 */
[----:B------:R-:W-:-:S04]  /*8090*/  SHF.R.S32.HI R4, RZ, 0x1f, R3 ;  /* 0x0000001fff047819 */ /* 0x000fc80000011403 */
[----:B------:R-:W-:Y:S01]  /*80a0*/  LEA.HI R4, R4, R3, RZ, 0x6 ;  /* 0x0000000304047211 */ /* 0x000fe200078f30ff */
[C---:B-1----:R-:W-:Y:S02]  /*80b0*/  IMAD.SHL.U32 R11, R12.reuse, 0x10, RZ ;  /* 0x000000100c0b7824 */ /* 0x042fe400078e00ff */
[----:B------:R-:W-:Y:S01]  /*80c0*/  IMAD.SHL.U32 R12, R12, 0x200, RZ ;  /* 0x000002000c0c7824 */ /* 0x000fe200078e00ff */
[----:B------:R-:W-:Y:S01]  /*80d0*/  SHF.R.S32.HI R9, RZ, 0x6, R4 ;  /* 0x00000006ff097819 */ /* 0x000fe20000011404 */
[----:B------:R-:W-:Y:S01]  /*80e0*/  IMAD.MOV.U32 R3, RZ, RZ, 0x1 ;  /* 0x00000001ff037424 */ /* 0x000fe200078e00ff */
[----:B------:R-:W-:Y:S02]  /*80f0*/  LOP3.LUT R11, R11, 0x30, RZ, 0xc0, !PT ;  /* 0x000000300b0b7812 */ /* 0x000fe400078ec0ff */
[----:B------:R-:W-:Y:S01]  /*8100*/  LOP3.LUT R12, R12, 0x600, RZ, 0xc0, !PT ;  /* 0x000006000c0c7812 */ /* 0x000fe200078ec0ff */
[----:B------:R-:W-:-:S07]  /*8110*/  VIADD R13, R9, 0x1 ;  /* 0x00000001090d7836 */ /* 0x000fce0000000000 */
.L_x_175:
[----:B------:R-:W-:-:S03]  /*8120*/  UMOV UR7, 0xffffffff ;  /* 0xffffffff00077882 */ /* 0x000fc60000000000 */
[----:B------:R-:W-:Y:S05]  /*8130*/  BRA.DIV UR7, `(.L_x_165) ;  /* 0x0000000e07907947 */ /* 0x000fea000b800000 */
[----:B------:R-:W-:-:S13]  /*8140*/  ELECT P6, URZ, PT ;  /* 0x00000000003f782f */ /* 0x000fda00038c0000 */
.L_x_184:
[----:B------:R-:W0:Y:S01]  /*8150*/  LDC R4, c[0x0][0x28c] ;  /* 0x0000a300ff047b82 */ /* 0x000e220000000800 */
[----:B------:R-:W-:Y:S01]  /*8160*/  BSSY B1, `(.L_x_166) ;  /* 0x0000044000017945 */ /* 0x000fe20003800000 */
[----:B0-----:R-:W-:-:S13]  /*8170*/  ISETP.LT.OR P6, PT, R4, 0x1, !P6 ;  /* 0x000000010400780c */ /* 0x001fda00077c1670 */
[----:B------:R-:W-:Y:S05]  /*8180*/  @P6 BRA `(.L_x_167) ;  /* 0x0000000400046947 */ /* 0x000fea0003800000 */
[----:B------:R-:W-:Y:S02]  /*8190*/  IMAD R20, R20, 0x40, R11 ;  /* 0x0000004014147824 */ /* 0x000fe400078e020b */
[----:B------:R-:W-:Y:S02]  /*81a0*/  IMAD.SHL.U32 R21, R21, 0x100, RZ ;  /* 0x0000010015157824 */ /* 0x000fe400078e00ff */
[----:B------:R-:W-:Y:S02]  /*81b0*/  IMAD.MOV.U32 R24, RZ, RZ, RZ ;  /* 0x000000ffff187224 */ /* 0x000fe400078e00ff */
[----:B------:R-:W-:Y:S02]  /*81c0*/  IMAD.MOV.U32 R4, RZ, RZ, R13 ;  /* 0x000000ffff047224 */ /* 0x000fe400078e000d */
[----:B------:R-:W-:Y:S02]  /*81d0*/  IMAD.MOV.U32 R5, RZ, RZ, R3 ;  /* 0x000000ffff057224 */ /* 0x000fe400078e0003 */
[----:B------:R-:W-:-:S07]  /*81e0*/  IMAD.MOV.U32 R7, RZ, RZ, R8 ;  /* 0x000000ffff077224 */ /* 0x000fce00078e0008 */
.L_x_170:
[----:B------:R-:W0:Y:S01]  /*81f0*/  S2R R15, SR_CgaCtaId ;  /* 0x00000000000f7919 */ /* 0x000e220000008800 */
[----:B------:R-:W-:Y:S02]  /*8200*/  MOV R14, 0x400 ;  /* 0x00000400000e7802 */ /* 0x000fe40000000f00 */
[----:B------:R-:W-:Y:S02]  /*8210*/  ISETP.NE.AND P1, PT, R0, RZ, PT ;  /* 0x000000ff0000720c */ /* 0x000fe40003f25270 */
[----:B0-----:R-:W-:Y:S02]  /*8220*/  LEA R22, R15, R14, 0x18 ;  /* 0x0000000e0f167211 */ /* 0x001fe400078ec0ff */
[----:B------:R-:W-:-:S09]  /*8230*/  SHF.L.U32 R14, R5, 0x1f, RZ ;  /* 0x0000001f050e7819 */ /* 0x000fd200000006ff */
[----:B------:R-:W0:Y:S01]  /*8240*/  @!P1 LDC R15, c[0x0][0x500] ;  /* 0x00014000ff0f9b82 */ /* 0x000e220000000800 */
[----:B------:R-:W-:-:S04]  /*8250*/  IMAD R23, R7, 0x8, R22 ;  /* 0x0000000807177824 */ /* 0x000fc800078e0216 */
[----:B------:R-:W1:Y:S02]  /*8260*/  SYNCS.PHASECHK.TRANS64.TRYWAIT P0, [R23+URZ+0x10], R14 ;  /* 0x0000100e170075a7 */ /* 0x000e64000800017f */
[----:B-1----:R-:W-:Y:S05]  /*8270*/  @!P0 BRA `(.L_x_168) ;  /* 0x0000000c00608947 */ /* 0x002fea0003800000 */
.L_x_185:
[----:B-1----:R-:W-:Y:S01]  /*8280*/  PRMT R14, R19, 0x9910, RZ ;  /* 0x00009910130e7816 */ /* 0x002fe200000000ff */
[----:B0-----:R0:W-:Y:S03]  /*8290*/  @!P1 SYNCS.ARRIVE.TRANS64 RZ, [R23+URZ], R15 ;  /* 0x0000000f17ff99a7 */ /* 0x0011e6000800003f */
[----:B------:R-:W-:-:S13]  /*82a0*/  ISETP.NE.AND P0, PT, R14, 0x2, PT ;  /* 0x000000020e00780c */ /* 0x000fda0003f05270 */
[----:B0-----:R-:W-:Y:S05]  /*82b0*/  @P0 BRA `(.L_x_169) ;  /* 0x0000000000040947 */ /* 0x001fea0003800000 */
[----:B------:R-:W-:Y:S01]  /*82c0*/  BPT.TRAP 0x1 ;  /* 0x000000040000795c */ /* 0x000fe20000300000 */
.L_x_169:
[----:B------:R-:W-:Y:S01]  /*82d0*/  IMAD R14, R7, 0x10000, R22 ;  /* 0x00010000070e7824 */ /* 0x000fe200078e0216 */
[----:B------:R-:W-:Y:S01]  /*82e0*/  R2UR UR34, R24 ;  /* 0x00000000182272ca */ /* 0x000fe200000e0000 */
[----:B------:R-:W-:Y:S01]  /*82f0*/  VIADD R4, R4, 0xffffffff ;  /* 0xffffffff04047836 */ /* 0x000fe20000000000 */
[----:B------:R-:W-:Y:S01]  /*8300*/  R2UR UR33, R23 ;  /* 0x00000000172172ca */ /* 0x000fe200000e0000 */
[----:B------:R-:W-:Y:S01]  /*8310*/  UIADD3 UR14, UP0, UR30, 0xf0, URZ ;  /* 0x000000f01e0e7890 */ /* 0x000fe2000ff1e03f */
[----:B------:R-:W-:Y:S01]  /*8320*/  R2UR UR24, R14 ;  /* 0x000000000e1872ca */ /* 0x000fe200000e0000 */
[----:B------:R-:W-:Y:S01]  /*8330*/  IMAD R14, R7, 0x1000, R12 ;  /* 0x00001000070e7824 */ /* 0x000fe200078e020c */
[----:B------:R-:W-:Y:S01]  /*8340*/  R2UR UR36, R6 ;  /* 0x00000000062472ca */ /* 0x000fe200000e0000 */
[----:B------:R-:W-:Y:S01]  /*8350*/  UIADD3 UR42, UP1, UR30, 0x1f0, URZ ;  /* 0x000001f01e2a7890 */ /* 0x000fe2000ff3e03f */
[----:B------:R-:W-:Y:S01]  /*8360*/  R2UR UR35, R21 ;  /* 0x00000000152372ca */ /* 0x000fe200000e0000 */
[----:B------:R-:W-:Y:S01]  /*8370*/  IMAD R14, R14, 0x4, R22 ;  /* 0x000000040e0e7824 */ /* 0x000fe200078e0216 */
[----:B------:R-:W-:Y:S01]  /*8380*/  R2UR UR19, R20 ;  /* 0x00000000141372ca */ /* 0x000fe200000e0000 */
[----:B------:R-:W-:Y:S01]  /*8390*/  UIADD3.X UR15, URZ, UR31, URZ, UP0, !UPT ;  /* 0x0000001f3f0f7290 */ /* 0x000fe200087fe43f */
[----:B------:R-:W-:Y:S01]  /*83a0*/  ISETP.GT.AND P1, PT, R4, 0x1, PT ;  /* 0x000000010400780c */ /* 0x000fe20003f24270 */
[----:B------:R-:W-:Y:S01]  /*83b0*/  UIADD3 UR26, UR34, 0x20, URZ ;  /* 0x00000020221a7890 */ /* 0x000fe2000fffe03f */
[----:B------:R-:W-:Y:S01]  /*83c0*/  R2UR UR8, R14 ;  /* 0x000000000e0872ca */ /* 0x000fe200000e0000 */
[----:B------:R-:W-:Y:S01]  /*83d0*/  UIADD3.X UR43, URZ, UR31, URZ, UP1, !UPT ;  /* 0x0000001f3f2b7290 */ /* 0x000fe20008ffe43f */
[----:B------:R-:W-:Y:S01]  /*83e0*/  VIADD R7, R7, 0x1 ;  /* 0x0000000107077836 */ /* 0x000fe20000000000 */
[----:B------:R-:W-:Y:S01]  /*83f0*/  UIADD3 UR32, UR24, 0x100, URZ ;  /* 0x0000010018207890 */ /* 0x000fe2000fffe03f */
[----:B------:R-:W-:Y:S01]  /*8400*/  VIADD R24, R24, 0x40 ;  /* 0x0000004018187836 */ /* 0x000fe20000000000 */
[----:B------:R-:W-:Y:S01]  /*8410*/  UIADD3 UR24, UR24, 0x8100, URZ ;  /* 0x0000810018187890 */ /* 0x000fe2000fffe03f */
[----:B------:R-:W-:Y:S01]  /*8420*/  UMOV UR22, 0x0 ;  /* 0x0000000000167882 */ /* 0x000fe20000000000 */
[----:B------:R-:W-:Y:S01]  /*8430*/  UMOV UR23, 0x10000000 ;  /* 0x1000000000177882 */ /* 0x000fe20000000000 */
[----:B------:R-:W-:Y:S01]  /*8440*/  ISETP.NE.AND P0, PT, R7, 0x2, PT ;  /* 0x000000020700780c */ /* 0x000fe20003f05270 */
[----:B------:R-:W-:Y:S01]  /*8450*/  UMOV UR25, UR33 ;  /* 0x0000002100197c82 */ /* 0x000fe20008000000 */
[----:B------:R-:W-:Y:S01]  /*8460*/  UMOV UR28, UR36 ;  /* 0x00000024001c7c82 */ /* 0x000fe20008000000 */
[----:B------:R-:W-:-:S02]  /*8470*/  UMOV UR27, UR35 ;  /* 0x00000023001b7c82 */ /* 0x000fc40008000000 */
[----:B------:R-:W-:Y:S01]  /*8480*/  UIADD3 UR16, UR8, 0x20100, URZ ;  /* 0x0002010008107890 */ /* 0x000fe2000fffe03f */
[----:B------:R0:W-:Y:S01]  /*8490*/  UTMALDG.3D [UR32], [UR14], desc[UR22] ;  /* 0x000016200e0075b4 */ /* 0x0001e20008011000 */
[----:B------:R-:W-:Y:S01]  /*84a0*/  UIADD3 UR8, UR8, 0x22100, URZ ;  /* 0x0002210008087890 */ /* 0x000fe2000fffe03f */
[----:B------:R-:W-:Y:S01]  /*84b0*/  SEL R14, RZ, 0x1, P0 ;  /* 0x00000001ff0e7807 */ /* 0x000fe20000000000 */
[----:B------:R-:W-:Y:S01]  /*84c0*/  UMOV UR7, 0xf0000 ;  /* 0x000f000000077882 */ /* 0x000fe20000000000 */
[----:B------:R-:W-:Y:S01]  /*84d0*/  UMOV UR17, UR33 ;  /* 0x0000002100117c82 */ /* 0x000fe20008000000 */
[----:B------:R-:W-:Y:S01]  /*84e0*/  UMOV UR18, UR34 ;  /* 0x0000002200127c82 */ /* 0x000fe20008000000 */
[----:B------:R-:W-:Y:S01]  /*84f0*/  UMOV UR20, UR36 ;  /* 0x0000002400147c82 */ /* 0x000fe20008000000 */
[----:B------:R-:W-:Y:S01]  /*8500*/  UMOV UR9, UR33 ;  /* 0x0000002100097c82 */ /* 0x000fe20008000000 */
[----:B------:R-:W-:Y:S01]  /*8510*/  UMOV UR11, UR19 ;  /* 0x00000013000b7c82 */ /* 0x000fe20008000000 */
[----:B------:R-:W-:Y:S01]  /*8520*/  UMOV UR12, UR36 ;  /* 0x00000024000c7c82 */ /* 0x000fe20008000000 */
[----:B------:R0:W-:Y:S01]  /*8530*/  UTMALDG.3D [UR24], [UR14], desc[UR22] ;  /* 0x000016180e0075b4 */ /* 0x0001e20008011000 */
[----:B------:R-:W-:Y:S01]  /*8540*/  UMOV UR10, UR26 ;  /* 0x0000001a000a7c82 */ /* 0x000fe20008000000 */
[----:B------:R-:W-:-:S02]  /*8550*/  LOP3.LUT R5, R5, R14, RZ, 0x3c, !PT ;  /* 0x0000000e05057212 */ /* 0x000fc400078e3cff */
[----:B------:R-:W-:Y:S01]  /*8560*/  SEL R7, R7, RZ, P0 ;  /* 0x000000ff07077207 */ /* 0x000fe20000000000 */
[----:B------:R0:W-:Y:S01]  /*8570*/  UTMALDG.3D.MULTICAST [UR16], [UR42], UR7, desc[UR22] ;  /* 0x000016102a0073b4 */ /* 0x0001e20008011807 */
[----:B------:R0:W-:Y:S02]  /*8580*/  UTMALDG.3D.MULTICAST [UR8], [UR42], UR7, desc[UR22] ;  /* 0x000016082a0073b4 */ /* 0x0001e40008011807 */
[----:B0-----:R-:W-:Y:S05]  /*8590*/  @P1 BRA `(.L_x_170) ;  /* 0xfffffffc00141947 */ /* 0x001fea000383ffff */
.L_x_167:
[----:B------:R-:W-:Y:S05]  /*85a0*/  BSYNC B1 ;  /* 0x0000000000017941 */ /* 0x000fea0003800000 */
.L_x_166:
[----:B------:R-:W-:Y:S01]  /*85b0*/  LOP3.LUT P1, RZ, R10, 0xff, RZ, 0xc0, !PT ;  /* 0x000000ff0aff7812 */ /* 0x000fe2000782c0ff */
[----:B------:R-:W-:Y:S01]  /*85c0*/  IMAD.IADD R8, R9, 0x1, R8 ;  /* 0x0000000109087824 */ /* 0x000fe200078e0208 */
[----:B------:R-:W-:Y:S01]  /*85d0*/  IADD3 R16, P2, R16, UR38, RZ ;  /* 0x0000002610107c10 */ /* 0x000fe2000ff5e0ff */
[----:B------:R-:W-:Y:S01]  /*85e0*/  ULDC.64 UR8, c[0x0][0x650] ;  /* 0x0001940000087ab9 */ /* 0x000fe20000000a00 */
[----:B------:R-:W-:Y:S01]  /*85f0*/  BSSY B1, `(.L_x_171) ;  /* 0x000006d000017945 */ /* 0x000fe20003800000 */
[----:B------:R-:W-:Y:S01]  /*8600*/  IMAD.MOV.U32 R21, RZ, RZ, -0x1 ;  /* 0xffffffffff157424 */ /* 0x000fe200078e00ff */
[----:B------:R-:W-:Y:S01]  /*8610*/  SHF.R.U32.HI R4, RZ, 0x1, R8 ;  /* 0x00000001ff047819 */ /* 0x000fe20000011608 */
[----:B------:R-:W-:Y:S01]  /*8620*/  IMAD.MOV.U32 R20, RZ, RZ, -0x1 ;  /* 0xffffffffff147424 */ /* 0x000fe200078e00ff */
[----:B------:R-:W-:Y:S02]  /*8630*/  ISETP.GT.U32.AND P0, PT, R8, 0x1, PT ;  /* 0x000000010800780c */ /* 0x000fe40003f04070 */
[----:B------:R-:W-:-:S02]  /*8640*/  LOP3.LUT R4, R4, 0x1, RZ, 0xc0, !PT ;  /* 0x0000000104047812 */ /* 0x000fc400078ec0ff */
[----:B------:R-:W-:Y:S01]  /*8650*/  ISETP.LT.U32.AND P0, PT, R9, 0x2, P0 ;  /* 0x000000020900780c */ /* 0x000fe20000701070 */
[----:B------:R-:W0:Y:S01]  /*8660*/  @P1 S2R R6, SR_CgaCtaId ;  /* 0x0000000000061919 */ /* 0x000e220000008800 */
[----:B------:R-:W-:Y:S02]  /*8670*/  @P1 MOV R5, 0x400 ;  /* 0x0000040000051802 */ /* 0x000fe40000000f00 */
[----:B------:R-:W-:Y:S02]  /*8680*/  IADD3.X R17, R17, UR41, RZ, P2, !PT ;  /* 0x0000002911117c10 */ /* 0x000fe400097fe4ff */
[----:B------:R-:W-:Y:S02]  /*8690*/  ISETP.GE.U32.AND P2, PT, R16, UR8, PT ;  /* 0x0000000810007c0c */ /* 0x000fe4000bf46070 */
[----:B------:R-:W-:Y:S02]  /*86a0*/  LOP3.LUT R8, R8, 0x1, RZ, 0xc0, !PT ;  /* 0x0000000108087812 */ /* 0x000fe400078ec0ff */
[----:B------:R-:W-:-:S02]  /*86b0*/  PRMT R10, RZ, 0x7610, R10 ;  /* 0x00007610ff0a7816 */ /* 0x000fc4000000000a */
[----:B0-----:R-:W-:Y:S01]  /*86c0*/  @P1 LEA R5, R6, R5, 0x18 ;  /* 0x0000000506051211 */ /* 0x001fe200078ec0ff */
[----:B------:R-:W-:-:S03]  /*86d0*/  IMAD.MOV.U32 R6, RZ, RZ, -0x1 ;  /* 0xffffffffff067424 */ /* 0x000fc600078e00ff */
[----:B------:R0:W-:Y:S01]  /*86e0*/  @P1 SYNCS.ARRIVE.TRANS64.A1T0 RZ, [R5+URZ+0x38], RZ ;  /* 0x000038ff05ff19a7 */ /* 0x0001e2000810003f */
[----:B------:R-:W-:Y:S02]  /*86f0*/  ISETP.NE.U32.AND P1, PT, R4, 0x1, PT ;  /* 0x000000010400780c */ /* 0x000fe40003f25070 */
[----:B------:R-:W-:Y:S02]  /*8700*/  SEL R4, RZ, 0x1, !P0 ;  /* 0x00000001ff047807 */ /* 0x000fe40004000000 */
[----:B------:R-:W-:Y:S02]  /*8710*/  ISETP.GE.U32.AND.EX P0, PT, R17, UR9, PT, P2 ;  /* 0x0000000911007c0c */ /* 0x000fe4000bf06120 */
[----:B------:R-:W-:-:S04]  /*8720*/  ISETP.GT.U32.AND P1, PT, R9, 0x1, !P1 ;  /* 0x000000010900780c */ /* 0x000fc80004f24070 */
[----:B0-----:R-:W-:-:S04]  /*8730*/  SEL R5, RZ, 0x1, !P1 ;  /* 0x00000001ff057807 */ /* 0x001fc80004800000 */
[--C-:B------:R-:W-:Y:S02]  /*8740*/  LOP3.LUT R3, R5, R3, R4.reuse, 0x96, !PT ;  /* 0x0000000305037212 */ /* 0x100fe400078e9604 */
[----:B------:R-:W-:Y:S01]  /*8750*/  PRMT R4, RZ, 0x7610, R4 ;  /* 0x00007610ff047816 */ /* 0x000fe20000000004 */
[----:B------:R-:W-:Y:S06]  /*8760*/  @P0 BRA `(.L_x_172) ;  /* 0x0000000400540947 */ /* 0x000fec0003800000 */
[----:B------:R-:W0:Y:S01]  /*8770*/  S2R R15, SR_CTAID.X ;  /* 0x00000000000f7919 */ /* 0x000e220000002500 */
[----:B------:R-:W-:Y:S01]  /*8780*/  ULDC.64 UR8, c[0x0][0x628] ;  /* 0x00018a0000087ab9 */ /* 0x000fe20000000a00 */
[----:B------:R-:W-:Y:S01]  /*8790*/  ULDC UR10, c[0x0][0x630] ;  /* 0x00018c00000a7ab9 */ /* 0x000fe20000000800 */
[----:B------:R-:W-:Y:S01]  /*87a0*/  ISETP.NE.U32.AND P0, PT, RZ, UR8, PT ;  /* 0x00000008ff007c0c */ /* 0x000fe2000bf05070 */
[----:B------:R-:W1:Y:S01]  /*87b0*/  S2R R20, SR_CTAID.Y ;  /* 0x0000000000147919 */ /* 0x000e620000002600 */
[----:B------:R-:W-:Y:S01]  /*87c0*/  ULDC UR11, c[0x0][0x150] ;  /* 0x00005400000b7ab9 */ /* 0x000fe20000000800 */
[----:B------:R-:W-:Y:S01]  /*87d0*/  IMAD.MOV.U32 R4, RZ, RZ, R16 ;  /* 0x000000ffff047224 */ /* 0x000fe200078e0010 */
[----:B------:R-:W-:Y:S01]  /*87e0*/  ISETP.NE.AND.EX P0, PT, RZ, UR9, PT, P0 ;  /* 0x00000009ff007c0c */ /* 0x000fe2000bf05300 */
[----:B------:R-:W-:Y:S01]  /*87f0*/  IMAD.MOV.U32 R5, RZ, RZ, R17 ;  /* 0x000000ffff057224 */ /* 0x000fe200078e0011 */
[----:B0-----:R-:W-:-:S11]  /*8800*/  I2FP.F32.U32 R22, R15 ;  /* 0x0000000f00167245 */ /* 0x001fd60000201000 */
[----:B------:R-:W-:Y:S05]  /*8810*/  @!P0 BRA `(.L_x_173) ;  /* 0x0000000000288947 */ /* 0x000fea0003800000 */
[----:B------:R-:W-:Y:S02]  /*8820*/  ULDC UR7, c[0x0][0x634] ;  /* 0x00018d0000077ab9 */ /* 0x000fe40000000800 */
[----:B------:R-:W-:-:S05]  /*8830*/  IADD3 R5, P0, R16, UR7, RZ ;  /* 0x0000000710057c10 */ /* 0x000fca000ff1e0ff */
[----:B------:R-:W-:-:S04]  /*8840*/  IMAD.X R21, RZ, RZ, R17, P0 ;  /* 0x000000ffff157224 */ /* 0x000fc800000e0611 */
[----:B------:R-:W-:-:S04]  /*8850*/  IMAD.WIDE.U32 R6, R21, UR8, RZ ;  /* 0x0000000815067c25 */ /* 0x000fc8000f8e00ff */
[----:B------:R-:W-:-:S04]  /*8860*/  IMAD.WIDE.U32 R6, P0, R5, UR9, R6 ;  /* 0x0000000905067c25 */ /* 0x000fc8000f800006 */
[----:B------:R-:W-:-:S04]  /*8870*/  IMAD.WIDE.U32 R4, R5, UR8, RZ ;  /* 0x0000000805047c25 */ /* 0x000fc8000f8e00ff */
[----:B------:R-:W-:Y:S01]  /*8880*/  IMAD.MOV.U32 R4, RZ, RZ, R7 ;  /* 0x000000ffff047224 */ /* 0x000fe200078e0007 */
[----:B------:R-:W-:Y:S01]  /*8890*/  IADD3 RZ, P1, R5, R6, RZ ;  /* 0x0000000605ff7210 */ /* 0x000fe20007f3e0ff */
[----:B------:R-:W-:-:S04]  /*88a0*/  IMAD.X R5, RZ, RZ, RZ, P0 ;  /* 0x000000ffff057224 */ /* 0x000fc800000e06ff */
[----:B------:R-:W-:-:S08]  /*88b0*/  IMAD.WIDE.U32.X R4, R21, UR9, R4, P1 ;  /* 0x0000000915047c25 */ /* 0x000fd000088e0404 */
.L_x_173:
[--C-:B------:R-:W-:Y:S01]  /*88c0*/  SHF.R.U64 R14, R4, UR10, R5.reuse ;  /* 0x0000000a040e7c19 */ /* 0x100fe20008001205 */
[----:B------:R-:W-:Y:S01]  /*88d0*/  FMUL R22, R22, UR11 ;  /* 0x0000000b16167c20 */ /* 0x000fe20008400000 */
[----:B------:R-:W-:Y:S01]  /*88e0*/  SHF.R.U32.HI R4, RZ, UR10, R5 ;  /* 0x0000000aff047c19 */ /* 0x000fe20008011605 */
[----:B------:R-:W0:Y:S01]  /*88f0*/  LDC R6, c[0x0][0x144] ;  /* 0x00005100ff067b82 */ /* 0x000e220000000800 */
[----:B------:R-:W-:Y:S01]  /*8900*/  IADD3 R5, P0, RZ, -R14, RZ ;  /* 0x8000000eff057210 */ /* 0x000fe20007f1e0ff */
[----:B------:R-:W-:Y:S01]  /*8910*/  ULDC UR7, c[0x0][0x154] ;  /* 0x0000550000077ab9 */ /* 0x000fe20000000800 */
[----:B-1----:R-:W-:Y:S01]  /*8920*/  I2FP.F32.U32 R7, R20 ;  /* 0x0000001400077245 */ /* 0x002fe20000201000 */
[----:B------:R-:W1:Y:S01]  /*8930*/  F2I.U32.TRUNC.NTZ R22, R22 ;  /* 0x0000001600167305 */ /* 0x000e62000020f000 */
[----:B------:R-:W-:Y:S01]  /*8940*/  ULDC.64 UR8, c[0x0][0x620] ;  /* 0x0001880000087ab9 */ /* 0x000fe20000000a00 */
[----:B------:R-:W-:Y:S01]  /*8950*/  IMAD.X R4, RZ, RZ, ~R4, P0 ;  /* 0x000000ffff047224 */ /* 0x000fe200000e0e04 */
[----:B------:R-:W-:Y:S01]  /*8960*/  ISETP.NE.AND P2, PT, R2, 0x1, PT ;  /* 0x000000010200780c */ /* 0x000fe20003f45270 */
[----:B------:R-:W-:Y:S01]  /*8970*/  FMUL R23, R7, UR7 ;  /* 0x0000000707177c20 */ /* 0x000fe20008400000 */
[----:B------:R-:W2:Y:S01]  /*8980*/  LDC R25, c[0x0][0x148] ;  /* 0x00005200ff197b82 */ /* 0x000ea20000000800 */
[----:B------:R-:W-:Y:S01]  /*8990*/  IMAD R4, R4, UR8, RZ ;  /* 0x0000000804047c24 */ /* 0x000fe2000f8e02ff */
[----:B------:R-:W-:-:S03]  /*89a0*/  ULDC UR7, c[0x0][0x618] ;  /* 0x0001860000077ab9 */ /* 0x000fc60000000800 */
[----:B------:R-:W3:Y:S01]  /*89b0*/  F2I.U32.TRUNC.NTZ R23, R23 ;  /* 0x0000001700177305 */ /* 0x000ee2000020f000 */
[C---:B------:R-:W-:Y:S02]  /*89c0*/  IMAD R7, R5.reuse, UR9, R4 ;  /* 0x0000000905077c24 */ /* 0x040fe4000f8e0204 */
[----:B------:R-:W-:Y:S01]  /*89d0*/  IMAD.WIDE.U32 R4, R5, UR8, R16 ;  /* 0x0000000805047c25 */ /* 0x000fe2000f8e0010 */
[----:B------:R-:W-:Y:S02]  /*89e0*/  ULDC.64 UR8, c[0x0][0x640] ;  /* 0x0001900000087ab9 */ /* 0x000fe40000000a00 */
[----:B------:R-:W-:Y:S01]  /*89f0*/  ISETP.NE.U32.AND P0, PT, RZ, UR8, PT ;  /* 0x00000008ff007c0c */ /* 0x000fe2000bf05070 */
[----:B------:R-:W-:Y:S02]  /*8a00*/  IMAD.IADD R5, R5, 0x1, R7 ;  /* 0x0000000105057824 */ /* 0x000fe400078e0207 */
[----:B-1----:R-:W-:Y:S01]  /*8a10*/  IMAD.MOV R22, RZ, RZ, -R22 ;  /* 0x000000ffff167224 */ /* 0x002fe200078e0a16 */
[----:B------:R-:W-:-:S02]  /*8a20*/  ISETP.NE.AND.EX P0, PT, RZ, UR9, PT, P0 ;  /* 0x00000009ff007c0c */ /* 0x000fc4000bf05300 */
[----:B------:R-:W-:Y:S01]  /*8a30*/  SHF.R.U64 R21, R4, UR7, R5 ;  /* 0x0000000704157c19 */ /* 0x000fe20008001205 */
[----:B0-----:R-:W-:Y:S01]  /*8a40*/  IMAD R15, R6, R22, R15 ;  /* 0x00000016060f7224 */ /* 0x001fe200078e020f */
[----:B------:R-:W-:Y:S01]  /*8a50*/  SHF.R.U32.HI R4, RZ, UR7, R5 ;  /* 0x00000007ff047c19 */ /* 0x000fe20008011605 */
[----:B------:R-:W-:Y:S01]  /*8a60*/  ULDC UR7, c[0x0][0x608] ;  /* 0x0001820000077ab9 */ /* 0x000fe20000000800 */
[----:B---3--:R-:W-:Y:S02]  /*8a70*/  IMAD.MOV R6, RZ, RZ, -R23 ;  /* 0x000000ffff067224 */ /* 0x008fe400078e0a17 */
[--C-:B------:R-:W-:Y:S02]  /*8a80*/  SHF.R.U64 R22, R21, UR7, R4.reuse ;  /* 0x0000000715167c19 */ /* 0x100fe40008001204 */
[----:B------:R-:W-:Y:S01]  /*8a90*/  SHF.R.U32.HI R5, RZ, UR7, R4 ;  /* 0x00000007ff057c19 */ /* 0x000fe20008011604 */
[----:B------:R-:W-:Y:S01]  /*8aa0*/  ULDC UR7, c[0x0][0x658] ;  /* 0x0001960000077ab9 */ /* 0x000fe20000000800 */
[----:B--2---:R-:W-:-:S02]  /*8ab0*/  @P2 IMAD R15, R25, R6, R20 ;  /* 0x00000006190f2224 */ /* 0x004fc400078e0214 */
[--C-:B------:R-:W-:Y:S02]  /*8ac0*/  SHF.R.U64 R20, R22, UR7, R5.reuse ;  /* 0x0000000716147c19 */ /* 0x100fe40008001205 */
[----:B------:R-:W-:-:S03]  /*8ad0*/  SHF.R.U32.HI R23, RZ, UR7, R5 ;  /* 0x00000007ff177c19 */ /* 0x000fc60008011605 */
[----:B------:R-:W-:Y:S02]  /*8ae0*/  IMAD.MOV.U32 R6, RZ, RZ, R20 ;  /* 0x000000ffff067224 */ /* 0x000fe400078e0014 */
[----:B------:R-:W-:Y:S01]  /*8af0*/  IMAD.MOV.U32 R5, RZ, RZ, R23 ;  /* 0x000000ffff057224 */ /* 0x000fe200078e0017 */
[----:B------:R-:W-:Y:S06]  /*8b00*/  @!P0 BRA `(.L_x_174) ;  /* 0x00000000002c8947 */ /* 0x000fec0003800000 */
        /* <DEDUP_REMOVED lines=9> */
[----:B------:R-:W-:-:S04]  /*8ba0*/  IMAD.WIDE.U32.X R4, R23, UR9, R4, P1 ;  /* 0x0000000917047c25 */ /* 0x000fc800088e0404 */
[----:B------:R-:W-:-:S07]  /*8bb0*/  IMAD.MOV.U32 R6, RZ, RZ, R4 ;  /* 0x000000ffff067224 */ /* 0x000fce00078e0004 */
.L_x_174:
[----:B------:R-:W-:Y:S01]  /*8bc0*/  ULDC UR7, c[0x0][0x648] ;  /* 0x0001920000077ab9 */ /* 0x000fe20000000800 */
[----:B------:R-:W-:Y:S01]  /*8bd0*/  LOP3.LUT R4, R22, UR6, RZ, 0xc0, !PT ;  /* 0x0000000616047c12 */ /* 0x000fe2000f8ec0ff */
[----:B------:R-:W-:Y:S01]  /*8be0*/  ULDC UR8, c[0x0][0x610] ;  /* 0x0001840000087ab9 */ /* 0x000fe20000000800 */
[----:B------:R-:W-:Y:S01]  /*8bf0*/  SHF.R.U64 R5, R6, UR7, R5 ;  /* 0x0000000706057c19 */ /* 0x000fe20008001205 */
[----:B------:R-:W-:Y:S01]  /*8c00*/  ULDC UR7, c[0x0][0x638] ;  /* 0x00018e0000077ab9 */ /* 0x000fe20000000800 */
[----:B------:R-:W-:-:S03]  /*8c10*/  LOP3.LUT R21, R21, UR4, RZ, 0xc0, !PT ;  /* 0x0000000415157c12 */ /* 0x000fc6000f8ec0ff */
[----:B------:R-:W-:Y:S02]  /*8c20*/  IMAD.MOV R7, RZ, RZ, -R5 ;  /* 0x000000ffff077224 */ /* 0x000fe400078e0a05 */
[----:B------:R-:W-:Y:S02]  /*8c30*/  IMAD R4, R5, UR5, R4 ;  /* 0x0000000505047c24 */ /* 0x000fe4000f8e0204 */
[----:B------:R-:W-:Y:S01]  /*8c40*/  IMAD R20, R7, UR7, R20 ;  /* 0x0000000707147c24 */ /* 0x000fe2000f8e0214 */
[----:B------:R-:W-:Y:S01]  /*8c50*/  ULDC UR7, c[0x0][0x600] ;  /* 0x0001800000077ab9 */ /* 0x000fe20000000800 */
[----:B------:R-:W-:Y:S02]  /*8c60*/  IMAD R15, R4, UR8, R15 ;  /* 0x00000008040f7c24 */ /* 0x000fe4000f8e020f */
[----:B------:R-:W-:Y:S02]  /*8c70*/  IMAD R6, R20, UR7, R21 ;  /* 0x0000000714067c24 */ /* 0x000fe4000f8e0215 */
[----:B------:R-:W-:-:S03]  /*8c80*/  IMAD.MOV.U32 R4, RZ, RZ, 0x1 ;  /* 0x00000001ff047424 */ /* 0x000fc600078e00ff */
[----:B------:R-:W-:Y:S02]  /*8c90*/  SEL R20, R6, R15, !P2 ;  /* 0x0000000f06147207 */ /* 0x000fe40005000000 */
[----:B------:R-:W-:Y:S01]  /*8ca0*/  SEL R21, R15, R6, !P2 ;  /* 0x000000060f157207 */ /* 0x000fe20005000000 */
[----:B------:R-:W-:-:S07]  /*8cb0*/  IMAD.MOV.U32 R6, RZ, RZ, R14 ;  /* 0x000000ffff067224 */ /* 0x000fce00078e000e */
.L_x_172:
[----:B------:R-:W-:Y:S05]  /*8cc0*/  BSYNC B1 ;  /* 0x0000000000017941 */ /* 0x000fea0003800000 */
.L_x_171:
[----:B------:R-:W-:-:S13]  /*8cd0*/  LOP3.LUT P0, RZ, R4, 0xff, RZ, 0xc0, !PT ;  /* 0x000000ff04ff7812 */ /* 0x000fda000780c0ff */
[----:B------:R-:W-:Y:S05]  /*8ce0*/  @P0 BRA `(.L_x_175) ;  /* 0xfffffff4000c0947 */ /* 0x000fea000383ffff */
[----:B------:R-:W-:Y:S05]  /*8cf0*/  BSYNC B0 ;  /* 0x0000000000007941 */ /* 0x000fea0003800000 */
.L_x_164:
[----:B------:R-:W-:-:S03]  /*8d00*/  UMOV UR7, 0xffffffff ;  /* 0xffffffff00077882 */ /* 0x000fc60000000000 */
[----:B------:R-:W-:Y:S05]  /*8d10*/  BRA.DIV UR7, `(.L_x_176) ;  /* 0x0000000207cc7947 */ /* 0x000fea000b800000 */
[----:B------:R-:W-:-:S13]  /*8d20*/  ELECT P6, URZ, PT ;  /* 0x00000000003f782f */ /* 0x000fda00038c0000 */
.L_x_188:
[----:B------:R-:W-:Y:S04]  /*8d30*/  BSSY B0, `(.L_x_177) ;  /* 0x0000019000007945 */ /* 0x000fe80003800000 */
[----:B------:R-:W-:Y:S05]  /*8d40*/  @!P6 BRA `(.L_x_178) ;  /* 0x00000000005ce947 */ /* 0x000fea0003800000 */
[----:B------:R-:W-:-:S04]  /*8d50*/  LOP3.LUT R18, R18, 0x2, RZ, 0xfc, !PT ;  /* 0x0000000212127812 */ /* 0x000fc800078efcff */
[----:B------:R-:W-:-:S13]  /*8d60*/  ISETP.NE.AND P0, PT, R18, 0x3, PT ;  /* 0x000000031200780c */ /* 0x000fda0003f05270 */
[----:B------:R-:W-:Y:S05]  /*8d70*/  @!P0 BRA `(.L_x_179) ;  /* 0x0000000000048947 */ /* 0x000fea0003800000 */
[----:B------:R-:W-:Y:S01]  /*8d80*/  BPT.TRAP 0x1 ;  /* 0x000000040000795c */ /* 0x000fe20000300000 */
.L_x_179:
[----:B------:R-:W0:Y:S01]  /*8d90*/  S2R R5, SR_CgaCtaId ;  /* 0x0000000000057919 */ /* 0x000e220000008800 */
[----:B------:R-:W-:Y:S02]  /*8da0*/  MOV R0, 0x400 ;  /* 0x0000040000007802 */ /* 0x000fe40000000f00 */
[----:B------:R-:W-:Y:S02]  /*8db0*/  SHF.L.U32 R2, R3, 0x1f, RZ ;  /* 0x0000001f03027819 */ /* 0x000fe400000006ff */
[----:B0-----:R-:W-:-:S05]  /*8dc0*/  LEA R5, R5, R0, 0x18 ;  /* 0x0000000005057211 */ /* 0x001fca00078ec0ff */
[----:B------:R-:W-:-:S04]  /*8dd0*/  VIADD R5, R5, 0x10 ;  /* 0x0000001005057836 */ /* 0x000fc80000000000 */
[C---:B------:R-:W-:Y:S02]  /*8de0*/  IMAD R7, R8.reuse, 0x8, R5 ;  /* 0x0000000808077824 */ /* 0x040fe400078e0205 */
[----:B------:R-:W-:Y:S02]  /*8df0*/  VIADD R8, R8, 0x1 ;  /* 0x0000000108087836 */ /* 0x000fe40000000000 */
[----:B------:R-:W0:Y:S03]  /*8e00*/  SYNCS.PHASECHK.TRANS64.TRYWAIT P0, [R7+URZ], R2 ;  /* 0x00000002070075a7 */ /* 0x000e26000800017f */
[----:B------:R-:W-:-:S04]  /*8e10*/  ISETP.NE.AND P1, PT, R8, 0x2, PT ;  /* 0x000000020800780c */ /* 0x000fc80003f25270 */
[----:B------:R-:W-:Y:S02]  /*8e20*/  SEL R0, RZ, 0x1, P1 ;  /* 0x00000001ff007807 */ /* 0x000fe40000800000 */
[----:B------:R-:W-:Y:S02]  /*8e30*/  SEL R8, R8, RZ, P1 ;  /* 0x000000ff08087207 */ /* 0x000fe40000800000 */
[----:B------:R-:W-:Y:S01]  /*8e40*/  LOP3.LUT R0, R3, R0, RZ, 0x3c, !PT ;  /* 0x0000000003007212 */ /* 0x000fe200078e3cff */
[----:B0-----:R-:W-:Y:S06]  /*8e50*/  @!P0 BRA `(.L_x_180) ;  /* 0x00000000009c8947 */ /* 0x001fec0003800000 */
.L_x_189:
[----:B------:R-:W-:Y:S01]  /*8e60*/  IMAD R5, R8, 0x8, R5 ;  /* 0x0000000808057824 */ /* 0x000fe200078e0205 */
[----:B------:R-:W-:-:S07]  /*8e70*/  SHF.L.U32 R0, R0, 0x1f, RZ ;  /* 0x0000001f00007819 */ /* 0x000fce00000006ff */
.L_x_181:
[----:B-1----:R1:W2:Y:S02]  /*8e80*/  SYNCS.PHASECHK.TRANS64.TRYWAIT P0, [R5+URZ], R0 ;  /* 0x00000000050075a7 */ /* 0x0022a4000800017f */
[----:B--2---:R-:W-:Y:S05]  /*8e90*/  @!P0 NANOSLEEP.SYNCS 0x989680 ;  /* 0x009896800000895d */ /* 0x004fea0003900000 */
[----:B------:R-:W2:Y:S02]  /*8ea0*/  @!P0 SYNCS.PHASECHK.TRANS64 P0, [R5+URZ], R0 ;  /* 0x00000000050085a7 */ /* 0x000ea4000800007f */
[----:B--2---:R-:W-:Y:S05]  /*8eb0*/  @!P0 BRA `(.L_x_181) ;  /* 0xfffffffc00f08947 */ /* 0x004fea000383ffff */
.L_x_178:
[----:B------:R-:W-:Y:S05]  /*8ec0*/  BSYNC B0 ;  /* 0x0000000000007941 */ /* 0x000fea0003800000 */
.L_x_177:
[----:B------:R-:W-:Y:S05]  /*8ed0*/  EXIT ;  /* 0x000000000000794d */ /* 0x000fea0003800000 */
.L_x_21:
[----:B-1----:R1:W2:Y:S02]  /*8ee0*/  SYNCS.PHASECHK.TRANS64.TRYWAIT P1, [R3+URZ], R0 ;  /* 0x00000000030075a7 */ /* 0x0022a4000802017f */
[----:B--2---:R-:W-:Y:S05]  /*8ef0*/  @!P1 NANOSLEEP.SYNCS 0x989680 ;  /* 0x009896800000995d */ /* 0x004fea0003900000 */
[----:B------:R-:W2:Y:S02]  /*8f00*/  @!P1 SYNCS.PHASECHK.TRANS64 P1, [R3+URZ], R0 ;  /* 0x00000000030095a7 */ /* 0x000ea4000802007f */
[----:B--2---:R-:W-:Y:S05]  /*8f10*/  @!P1 BRA `(.L_x_21) ;  /* 0xfffffffc00f09947 */ /* 0x004fea000383ffff */
[----:B------:R-:W-:Y:S05]  /*8f20*/  BRA `(.L_x_20) ;  /* 0xffffff8800287947 */ /* 0x000fea000383ffff */
.L_x_26:
[----:B-1----:R1:W2:Y:S02]  /*8f30*/  SYNCS.PHASECHK.TRANS64.TRYWAIT P1, [R5+URZ], R4 ;  /* 0x00000004050075a7 */ /* 0x0022a4000802017f */
[----:B--2---:R-:W-:Y:S05]  /*8f40*/  @!P1 NANOSLEEP.SYNCS 0x989680 ;  /* 0x009896800000995d */ /* 0x004fea0003900000 */
[----:B------:R-:W2:Y:S02]  /*8f50*/  @!P1 SYNCS.PHASECHK.TRANS64 P1, [R5+URZ], R4 ;  /* 0x00000004050095a7 */ /* 0x000ea4000802007f */
[----:B--2---:R-:W-:Y:S05]  /*8f60*/  @!P1 BRA `(.L_x_26) ;  /* 0xfffffffc00f09947 */ /* 0x004fea000383ffff */
[----:B------:R-:W-:Y:S05]  /*8f70*/  BRA `(.L_x_25) ;  /* 0xffffff9000387947 */ /* 0x000fea000383ffff */
.L_x_165:
[----:B------:R-:W-:Y:S01]  /*8f80*/  BSSY B1, `(.L_x_182) ;  /* 0x0000006000017945 */ /* 0x000fe20003800000 */
[----:B------:R-:W-:-:S07]  /*8f90*/  IMAD.MOV.U32 R15, RZ, RZ, -0x1 ;  /* 0xffffffffff0f7424 */ /* 0x000fce00078e00ff */
[----:B------:R-:W-:Y:S05]  /*8fa0*/  WARPSYNC.COLLECTIVE R15, `(.L_x_183) ;  /* 0x000000000f0c7348 */ /* 0x000fea0003c00000 */
[----:B------:R-:W-:Y:S02]  /*8fb0*/  ELECT P6, UR62, PT ;  /* 0x00000000003e782f */ /* 0x000fe400038c0000 */
[----:B------:R-:W-:Y:S01]  /*8fc0*/  MOV R14, UR62 ;  /* 0x0000003e000e7c02 */ /* 0x000fe20008000f00 */
[----:B------:R-:W-:Y:S10]  /*8fd0*/  ENDCOLLECTIVE ;  /* 0x000000000000791b */ /* 0x000ff40003800000 */
.L_x_183:
[----:B------:R-:W-:Y:S05]  /*8fe0*/  BSYNC B1 ;  /* 0x0000000000017941 */ /* 0x000fea0003800000 */
.L_x_182:
[----:B------:R-:W-:Y:S05]  /*8ff0*/  BRA `(.L_x_184) ;  /* 0xfffffff000547947 */ /* 0x000fea000383ffff */
.L_x_168:
[----:B-1----:R1:W2:Y:S02]  /*9000*/  SYNCS.PHASECHK.TRANS64.TRYWAIT P0, [R23+URZ+0x10], R14 ;  /* 0x0000100e170075a7 */ /* 0x0022a4000800017f */
[----:B--2---:R-:W-:Y:S05]  /*9010*/  @!P0 NANOSLEEP.SYNCS 0x989680 ;  /* 0x009896800000895d */ /* 0x004fea0003900000 */
[----:B------:R-:W2:Y:S02]  /*9020*/  @!P0 SYNCS.PHASECHK.TRANS64 P0, [R23+URZ+0x10], R14 ;  /* 0x0000100e170085a7 */ /* 0x000ea4000800007f */
[----:B--2---:R-:W-:Y:S05]  /*9030*/  @!P0 BRA `(.L_x_168) ;  /* 0xfffffffc00f08947 */ /* 0x004fea000383ffff */
[----:B------:R-:W-:Y:S05]  /*9040*/  BRA `(.L_x_185) ;  /* 0xfffffff0008c7947 */ /* 0x000fea000383ffff */
.L_x_176:
[----:B------:R-:W-:Y:S01]  /*9050*/  BSSY B0, `(.L_x_186) ;  /* 0x0000006000007945 */ /* 0x000fe20003800000 */
[----:B------:R-:W-:-:S07]  /*9060*/  IMAD.MOV.U32 R15, RZ, RZ, -0x1 ;  /* 0xffffffffff0f7424 */ /* 0x000fce00078e00ff */
[----:B------:R-:W-:Y:S05]  /*9070*/  WARPSYNC.COLLECTIVE R15, `(.L_x_187) ;  /* 0x000000000f0c7348 */ /* 0x000fea0003c00000 */
[----:B------:R-:W-:Y:S02]  /*9080*/  ELECT P6, UR62, PT ;  /* 0x00000000003e782f */ /* 0x000fe400038c0000 */
[----:B------:R-:W-:Y:S01]  /*9090*/  MOV R14, UR62 ;  /* 0x0000003e000e7c02 */ /* 0x000fe20008000f00 */
[----:B------:R-:W-:Y:S10]  /*90a0*/  ENDCOLLECTIVE ;  /* 0x000000000000791b */ /* 0x000ff40003800000 */
.L_x_187:
[----:B------:R-:W-:Y:S05]  /*90b0*/  BSYNC B0 ;  /* 0x0000000000007941 */ /* 0x000fea0003800000 */
.L_x_186:
[----:B------:R-:W-:Y:S05]  /*90c0*/  BRA `(.L_x_188) ;  /* 0xfffffffc00187947 */ /* 0x000fea000383ffff */
.L_x_180:
[----:B0-----:R0:W1:Y:S02]  /*90d0*/  SYNCS.PHASECHK.TRANS64.TRYWAIT P0, [R7+URZ], R2 ;  /* 0x00000002070075a7 */ /* 0x001064000800017f */
[----:B-1----:R-:W-:Y:S05]  /*90e0*/  @!P0 NANOSLEEP.SYNCS 0x989680 ;  /* 0x009896800000895d */ /* 0x002fea0003900000 */
[----:B------:R-:W1:Y:S02]  /*90f0*/  @!P0 SYNCS.PHASECHK.TRANS64 P0, [R7+URZ], R2 ;  /* 0x00000002070085a7 */ /* 0x000e64000800007f */
[----:B-1----:R-:W-:Y:S05]  /*9100*/  @!P0 BRA `(.L_x_180) ;  /* 0xfffffffc00f08947 */ /* 0x002fea000383ffff */
[----:B------:R-:W-:Y:S05]  /*9110*/  BRA `(.L_x_189) ;  /* 0xfffffffc00507947 */ /* 0x000fea000383ffff */
.L_x_190:
[----:B------:R-:W-:-:S00]  /*9120*/  BRA `(.L_x_190) ;  /* 0xfffffffc00fc7947 */ /* 0x000fc0000383ffff */
[----:B------:R-:W-:-:S00]  /*9130*/  NOP ;  /* 0x0000000000007918 */ /* 0x000fc00000000000 */
        /* <DEDUP_REMOVED lines=12> */
.L_x_191:


//--------------------- .nv.global.init           --------------------------
	.section	.nv.global.init,"aw",@progbits
.nv.global.init:
	.type		$str$22,@object
	.size		$str$22,($str$23 - $str$22)
$str$22:
        /*0000*/ 	.byte	0x6b, 0x5f, 0x74, 0x69, 0x6c, 0x65, 0x5f, 0x63, 0x6f, 0x75, 0x6e, 0x74, 0x20, 0x3e, 0x3d, 0x20
        /*0010*/ 	.byte	0x31, 0x00
	.type		$str$23,@object
	.size		$str$23,(__unnamed_1 - $str$23)
$str$23:
        /*0012*/ 	.byte	0x2f, 0x74, 0x6d, 0x70, 0x2f, 0x63, 0x75, 0x74, 0x6c, 0x61, 0x73, 0x73, 0x5f, 0x73, 0x77, 0x65
        /*0022*/ 	.byte	0x65, 0x70, 0x5f, 0x73, 0x72, 0x63, 0x2f, 0x69, 0x6e, 0x63, 0x6c, 0x75, 0x64, 0x65, 0x2f, 0x63
        /*0032*/ 	.byte	0x75, 0x74, 0x6c, 0x61, 0x73, 0x73, 0x2f, 0x67, 0x65, 0x6d, 0x6d, 0x2f, 0x63, 0x6f, 0x6c, 0x6c
        /*0042*/ 	.byte	0x65, 0x63, 0x74, 0x69, 0x76, 0x65, 0x2f, 0x73, 0x6d, 0x39, 0x30, 0x5f, 0x6d, 0x6d, 0x61, 0x5f
        /*0052*/ 	.byte	0x74, 0x6d, 0x61, 0x5f, 0x67, 0x6d, 0x6d, 0x61, 0x5f, 0x73, 0x73, 0x5f, 0x77, 0x61, 0x72, 0x70
        /*0062*/ 	.byte	0x73, 0x70, 0x65, 0x63, 0x69, 0x61, 0x6c, 0x69, 0x7a, 0x65, 0x64, 0x2e, 0x68, 0x70, 0x70, 0x00
	.type		__unnamed_1,@object
	.size		__unnamed_1,(.L_0 - __unnamed_1)
__unnamed_1:
        /*0072*/ 	.byte	0x76, 0x6f, 0x69, 0x64, 0x20, 0x63, 0x75, 0x74, 0x6c, 0x61, 0x73, 0x73, 0x3a, 0x3a, 0x67, 0x65
        /* <DEDUP_REMOVED lines=177> */
        /*0b92*/ 	.byte	0x6e, 0x74, 0x69, 0x74, 0x79, 0x5d, 0x00
.L_0:


//--------------------- .nv.shared._ZN7cutlass13device_kernelINS_4gemm6kernel13GemmUniversalIN4cute5tupleIJiiiiEEENS1_10collective13CollectiveMmaINS1_34MainloopSm90TmaGmmaWarpSpecializedILi2ENS5_IJNS4_1CILi4EEENSA_ILi1EEESC_EEENS1_35KernelTmaWarpSpecializedCooperativeEEENS5_IJNSA_ILi256EEENSA_ILi64EEESH_EEENS_10tfloat32_tENS5_IJlSC_lEEESJ_SK_NS4_8TiledMMAINS4_8MMA_AtomIJNS4_4SM904GMMA29MMA_64x64x8_F32TF32TF32_SS_TNILNSO_7ScaleInE1ELSQ_1EEEEEENS4_6LayoutINS5_IJNSA_ILi2EEESC_SC_EEENS5_IJSC_NSA_ILi0EEESW_EEEEENS5_IJNS4_10UnderscoreESZ_SZ_EEEEENS4_13SM90_TMA_LOADENS4_14ComposedLayoutINS4_7SwizzleILi3ELi4ELi3EEENS4_18smem_ptr_flag_bitsILi32EEENST_INS5_IJNSA_ILi8EEENSA_ILi32EEEEEENS5_IJS19_SC_EEEEEEEvNS4_8identityENS4_23SM90_TMA_LOAD_MULTICASTES1D_vS1E_EENS_8epilogue10collective6detail29Sm90TmaWarpSpecializedAdapterINS1I_15DefaultEpilogueISJ_SK_SK_NS1H_6thread17LinearCombinationISJ_Li1EffLNS1M_9ScaleType4KindE0ELNS_15FloatRoundStyleE2ESJ_EENS1_15EpilogueDefaultEEEEEvvEEEEvNT_6ParamsE --------------------------
	.section	.nv.shared._ZN7cutlass13device_kernelINS_4gemm6kernel13GemmUniversalIN4cute5tupleIJiiiiEEENS1_10collective13CollectiveMmaINS1_34MainloopSm90TmaGmmaWarpSpecializedILi2ENS5_IJNS4_1CILi4EEENSA_ILi1EEESC_EEENS1_35KernelTmaWarpSpecializedCooperativeEEENS5_IJNSA_ILi256EEENSA_ILi64EEESH_EEENS_10tfloat32_tENS5_IJlSC_lEEESJ_SK_NS4_8TiledMMAINS4_8MMA_AtomIJNS4_4SM904GMMA29MMA_64x64x8_F32TF32TF32_SS_TNILNSO_7ScaleInE1ELSQ_1EEEEEENS4_6LayoutINS5_IJNSA_ILi2EEESC_SC_EEENS5_IJSC_NSA_ILi0EEESW_EEEEENS5_IJNS4_10UnderscoreESZ_SZ_EEEEENS4_13SM90_TMA_LOADENS4_14ComposedLayoutINS4_7SwizzleILi3ELi4ELi3EEENS4_18smem_ptr_flag_bitsILi32EEENST_INS5_IJNSA_ILi8EEENSA_ILi32EEEEEENS5_IJS19_SC_EEEEEEEvNS4_8identityENS4_23SM90_TMA_LOAD_MULTICASTES1D_vS1E_EENS_8epilogue10collective6detail29Sm90TmaWarpSpecializedAdapterINS1I_15DefaultEpilogueISJ_SK_SK_NS1H_6thread17LinearCombinationISJ_Li1EffLNS1M_9ScaleType4KindE0ELNS_15FloatRoundStyleE2ESJ_EENS1_15EpilogueDefaultEEEEEvvEEEEvNT_6ParamsE,"aw",@nobits
	.sectionflags	@""
	.align	16
	.zero		1024


//--------------------- .nv.shared.reserved.0     --------------------------
	.section	.nv.shared.reserved.0,"aw",@nobits
	.weak		__nv_reservedSMEM_offset_0_alias
	.size		__nv_reservedSMEM_offset_0_alias, 0, 0
	.other		__nv_reservedSMEM_offset_0_alias,@"STO_CUDA_RESERVED_SHARED STV_DEFAULT"
__nv_reservedSMEM_offset_0_alias:
	.zero		0


//--------------------- .nv.global                --------------------------
	.section	.nv.global,"aw",@nobits
.nv.global:
	.type		_ZN40_INTERNAL_76265ade_4_k_cu_7c3268b8_264054cute1_E,@object
	.size		_ZN40_INTERNAL_76265ade_4_k_cu_7c3268b8_264054cute1_E,(_ZN40_INTERNAL_76265ade_4_k_cu_7c3268b8_264054cuda3std3__45__cpo6cbeginE - _ZN40_INTERNAL_76265ade_4_k_cu_7c3268b8_264054cute1_E)
_ZN40_INTERNAL_76265ade_4_k_cu_7c3268b8_264054cute1_E:
	.zero		1
	.type		_ZN40_INTERNAL_76265ade_4_k_cu_7c3268b8_264054cuda3std3__45__cpo6cbeginE,@object
	.size		_ZN40_INTERNAL_76265ade_4_k_cu_7c3268b8_264054cuda3std3__45__cpo6cbeginE,(_ZN40_INTERNAL_76265ade_4_k_cu_7c3268b8_264054cuda3std3__48in_placeE - _ZN40_INTERNAL_76265ade_4_k_cu_7c3268b8_264054cuda3std3__45__cpo6cbeginE)
_ZN40_INTERNAL_76265ade_4_k_cu_7c3268b8_264054cuda3std3__45__cpo6cbeginE:
	.zero		1
	.type		_ZN40_INTERNAL_76265ade_4_k_cu_7c3268b8_264054cuda3std3__48in_placeE,@object
	.size		_ZN40_INTERNAL_76265ade_4_k_cu_7c3268b8_264054cuda3std3__48in_placeE,(_ZN40_INTERNAL_76265ade_4_k_cu_7c3268b8_264054cuda3std6ranges3__45__cpo9iter_moveE - _ZN40_INTERNAL_76265ade_4_k_cu_7c3268b8_264054cuda3std3__48in_placeE)
_ZN40_INTERNAL_76265ade_4_k_cu_7c3268b8_264054cuda3std3__48in_placeE:
	.zero		1
	.type		_ZN40_INTERNAL_76265ade_4_k_cu_7c3268b8_264054cuda3std6ranges3__45__cpo9iter_moveE,@object
	.size		_ZN40_INTERNAL_76265ade_4_k_cu_7c3268b8_264054cuda3std6ranges3__45__cpo9iter_moveE,(_ZN40_INTERNAL_76265ade_4_k_cu_7c3268b8_264054cuda3std3__45__cpo5beginE - _ZN40_INTERNAL_76265ade_4_k_cu_7c3268b8_264054cuda3std6ranges3__45__cpo9iter_moveE)
_ZN40_INTERNAL_76265ade_4_k_cu_7c3268b8_264054cuda3std6ranges3__45__cpo9iter_moveE:
	.zero		1
	.type		_ZN40_INTERNAL_76265ade_4_k_cu_7c3268b8_264054cuda3std3__45__cpo5beginE,@object
	.size		_ZN40_INTERNAL_76265ade_4_k_cu_7c3268b8_264054cuda3std3__45__cpo5beginE,(_ZN40_INTERNAL_76265ade_4_k_cu_7c3268b8_264054cuda3std3__442_GLOBAL__N__76265ade_4_k_cu_7c3268b8_264056ignoreE - _ZN40_INTERNAL_76265ade_4_k_cu_7c3268b8_264054cuda3std3__45__cpo5beginE)
_ZN40_INTERNAL_76265ade_4_k_cu_7c3268b8_264054cuda3std3__45__cpo5beginE:
	.zero		1
	.type		_ZN40_INTERNAL_76265ade_4_k_cu_7c3268b8_264054cuda3std3__442_GLOBAL__N__76265ade_4_k_cu_7c3268b8_264056ignoreE,@object
	.size		_ZN40_INTERNAL_76265ade_4_k_cu_7c3268b8_264054cuda3std3__442_GLOBAL__N__76265ade_4_k_cu_7c3268b8_264056ignoreE,(_ZN40_INTERNAL_76265ade_4_k_cu_7c3268b8_264054cute7productE - _ZN40_INTERNAL_76265ade_4_k_cu_7c3268b8_264054cuda3std3__442_GLOBAL__N__76265ade_4_k_cu_7c3268b8_264056ignoreE)
_ZN40_INTERNAL_76265ade_4_k_cu_7c3268b8_264054cuda3std3__442_GLOBAL__N__76265ade_4_k_cu_7c3268b8_264056ignoreE:
	.zero		1
	.type		_ZN40_INTERNAL_76265ade_4_k_cu_7c3268b8_264054cute7productE,@object
	.size		_ZN40_INTERNAL_76265ade_4_k_cu_7c3268b8_264054cute7productE,(_ZN40_INTERNAL_76265ade_4_k_cu_7c3268b8_264054cuda3std3__45__cpo3endE - _ZN40_INTERNAL_76265ade_4_k_cu_7c3268b8_264054cute7productE)
_ZN40_INTERNAL_76265ade_4_k_cu_7c3268b8_264054cute7productE:
	.zero		1
	.type		_ZN40_INTERNAL_76265ade_4_k_cu_7c3268b8_264054cuda3std3__45__cpo3endE,@object
	.size		_ZN40_INTERNAL_76265ade_4_k_cu_7c3268b8_264054cuda3std3__45__cpo3endE,(_ZN40_INTERNAL_76265ade_4_k_cu_7c3268b8_264054cuda3std3__419piecewise_constructE - _ZN40_INTERNAL_76265ade_4_k_cu_7c3268b8_264054cuda3std3__45__cpo3endE)
_ZN40_INTERNAL_76265ade_4_k_cu_7c3268b8_264054cuda3std3__45__cpo3endE:
	.zero		1
	.type		_ZN40_INTERNAL_76265ade_4_k_cu_7c3268b8_264054cuda3std3__419piecewise_constructE,@object
	.size		_ZN40_INTERNAL_76265ade_4_k_cu_7c3268b8_264054cuda3std3__419piecewise_constructE,(_ZN40_INTERNAL_76265ade_4_k_cu_7c3268b8_264054cuda3std3__45__cpo4cendE - _ZN40_INTERNAL_76265ade_4_k_cu_7c3268b8_264054cuda3std3__419piecewise_constructE)
_ZN40_INTERNAL_76265ade_4_k_cu_7c3268b8_264054cuda3std3__419piecewise_constructE:
	.zero		1
	.type		_ZN40_INTERNAL_76265ade_4_k_cu_7c3268b8_264054cuda3std3__45__cpo4cendE,@object
	.size		_ZN40_INTERNAL_76265ade_4_k_cu_7c3268b8_264054cuda3std3__45__cpo4cendE,(_ZN40_INTERNAL_76265ade_4_k_cu_7c3268b8_264054cuda3std6ranges3__45__cpo4swapE - _ZN40_INTERNAL_76265ade_4_k_cu_7c3268b8_264054cuda3std3__45__cpo4cendE)
_ZN40_INTERNAL_76265ade_4_k_cu_7c3268b8_264054cuda3std3__45__cpo4cendE:
	.zero		1
	.type		_ZN40_INTERNAL_76265ade_4_k_cu_7c3268b8_264054cuda3std6ranges3__45__cpo4swapE,@object
	.size		_ZN40_INTERNAL_76265ade_4_k_cu_7c3268b8_264054cuda3std6ranges3__45__cpo4swapE,(.L_8 - _ZN40_INTERNAL_76265ade_4_k_cu_7c3268b8_264054cuda3std6ranges3__45__cpo4swapE)
_ZN40_INTERNAL_76265ade_4_k_cu_7c3268b8_264054cuda3std6ranges3__45__cpo4swapE:
	.zero		1
.L_8:


//--------------------- .nv.constant0._ZN7cutlass13device_kernelINS_4gemm6kernel13GemmUniversalIN4cute5tupleIJiiiiEEENS1_10collective13CollectiveMmaINS1_34MainloopSm90TmaGmmaWarpSpecializedILi2ENS5_IJNS4_1CILi4EEENSA_ILi1EEESC_EEENS1_35KernelTmaWarpSpecializedCooperativeEEENS5_IJNSA_ILi256EEENSA_ILi64EEESH_EEENS_10tfloat32_tENS5_IJlSC_lEEESJ_SK_NS4_8TiledMMAINS4_8MMA_AtomIJNS4_4SM904GMMA29MMA_64x64x8_F32TF32TF32_SS_TNILNSO_7ScaleInE1ELSQ_1EEEEEENS4_6LayoutINS5_IJNSA_ILi2EEESC_SC_EEENS5_IJSC_NSA_ILi0EEESW_EEEEENS5_IJNS4_10UnderscoreESZ_SZ_EEEEENS4_13SM90_TMA_LOADENS4_14ComposedLayoutINS4_7SwizzleILi3ELi4ELi3EEENS4_18smem_ptr_flag_bitsILi32EEENST_INS5_IJNSA_ILi8EEENSA_ILi32EEEEEENS5_IJS19_SC_EEEEEEEvNS4_8identityENS4_23SM90_TMA_LOAD_MULTICASTES1D_vS1E_EENS_8epilogue10collective6detail29Sm90TmaWarpSpecializedAdapterINS1I_15DefaultEpilogueISJ_SK_SK_NS1H_6thread17LinearCombinationISJ_Li1EffLNS1M_9ScaleType4KindE0ELNS_15FloatRoundStyleE2ESJ_EENS1_15EpilogueDefaultEEEEEvvEEEEvNT_6ParamsE --------------------------
	.section	.nv.constant0._ZN7cutlass13device_kernelINS_4gemm6kernel13GemmUniversalIN4cute5tupleIJiiiiEEENS1_10collective13CollectiveMmaINS1_34MainloopSm90TmaGmmaWarpSpecializedILi2ENS5_IJNS4_1CILi4EEENSA_ILi1EEESC_EEENS1_35KernelTmaWarpSpecializedCooperativeEEENS5_IJNSA_ILi256EEENSA_ILi64EEESH_EEENS_10tfloat32_tENS5_IJlSC_lEEESJ_SK_NS4_8TiledMMAINS4_8MMA_AtomIJNS4_4SM904GMMA29MMA_64x64x8_F32TF32TF32_SS_TNILNSO_7ScaleInE1ELSQ_1EEEEEENS4_6LayoutINS5_IJNSA_ILi2EEESC_SC_EEENS5_IJSC_NSA_ILi0EEESW_EEEEENS5_IJNS4_10UnderscoreESZ_SZ_EEEEENS4_13SM90_TMA_LOADENS4_14ComposedLayoutINS4_7SwizzleILi3ELi4ELi3EEENS4_18smem_ptr_flag_bitsILi32EEENST_INS5_IJNSA_ILi8EEENSA_ILi32EEEEEENS5_IJS19_SC_EEEEEEEvNS4_8identityENS4_23SM90_TMA_LOAD_MULTICASTES1D_vS1E_EENS_8epilogue10collective6detail29Sm90TmaWarpSpecializedAdapterINS1I_15DefaultEpilogueISJ_SK_SK_NS1H_6thread17LinearCombinationISJ_Li1EffLNS1M_9ScaleType4KindE0ELNS_15FloatRoundStyleE2ESJ_EENS1_15EpilogueDefaultEEEEEvvEEEEvNT_6ParamsE,"a",@progbits
	.sectionflags	@""
	.align	4
.nv.constant0._ZN7cutlass13device_kernelINS_4gemm6kernel13GemmUniversalIN4cute5tupleIJiiiiEEENS1_10collective13CollectiveMmaINS1_34MainloopSm90TmaGmmaWarpSpecializedILi2ENS5_IJNS4_1CILi4EEENSA_ILi1EEESC_EEENS1_35KernelTmaWarpSpecializedCooperativeEEENS5_IJNSA_ILi256EEENSA_ILi64EEESH_EEENS_10tfloat32_tENS5_IJlSC_lEEESJ_SK_NS4_8TiledMMAINS4_8MMA_AtomIJNS4_4SM904GMMA29MMA_64x64x8_F32TF32TF32_SS_TNILNSO_7ScaleInE1ELSQ_1EEEEEENS4_6LayoutINS5_IJNSA_ILi2EEESC_SC_EEENS5_IJSC_NSA_ILi0EEESW_EEEEENS5_IJNS4_10UnderscoreESZ_SZ_EEEEENS4_13SM90_TMA_LOADENS4_14ComposedLayoutINS4_7SwizzleILi3ELi4ELi3EEENS4_18smem_ptr_flag_bitsILi32EEENST_INS5_IJNSA_ILi8EEENSA_ILi32EEEEEENS5_IJS19_SC_EEEEEEEvNS4_8identityENS4_23SM90_TMA_LOAD_MULTICASTES1D_vS1E_EENS_8epilogue10collective6detail29Sm90TmaWarpSpecializedAdapterINS1I_15DefaultEpilogueISJ_SK_SK_NS1H_6thread17LinearCombinationISJ_Li1EffLNS1M_9ScaleType4KindE0ELNS_15FloatRoundStyleE2ESJ_EENS1_15EpilogueDefaultEEEEEvvEEEEvNT_6ParamsE:
	.zero		1664


//--------------------- SYMBOLS --------------------------

	.type		.nv.reservedSmem.offset0,@object
	.size		.nv.reservedSmem.offset0,0x4
	.type		__assertfail,@function
